//
// Generated by NVIDIA NVVM Compiler
//
// Compiler Build ID: CL-36424714
// Cuda compilation tools, release 13.0, V13.0.88
// Based on NVVM 20.0.0
//

.version 9.0
.target sm_100
.address_size 64

	// .globl	_Z4initPjS_S_P17curandStateXORWOWm
.global .align 4 .b8 precalc_xorwow_matrix[102400];
.global .align 4 .b8 precalc_xorwow_offset_matrix[102400];
.global .align 4 .b8 mrg32k3aM1[2304];
.global .align 4 .b8 mrg32k3aM2[2304];
.global .align 4 .b8 mrg32k3aM1SubSeq[2016];
.global .align 4 .b8 mrg32k3aM2SubSeq[2016];
.global .align 4 .b8 mrg32k3aM1Seq[2304];
.global .align 4 .b8 mrg32k3aM2Seq[2304];
.const .align 8 .b8 __cr_lgamma_table[72];
// _ZZ4movePjS_S_P17curandStateXORWOWjE7s_firms has been demoted

.visible .entry _Z4initPjS_S_P17curandStateXORWOWm(
	.param .u64 .ptr .align 1 _Z4initPjS_S_P17curandStateXORWOWm_param_0,
	.param .u64 .ptr .align 1 _Z4initPjS_S_P17curandStateXORWOWm_param_1,
	.param .u64 .ptr .align 1 _Z4initPjS_S_P17curandStateXORWOWm_param_2,
	.param .u64 .ptr .align 1 _Z4initPjS_S_P17curandStateXORWOWm_param_3,
	.param .u64 _Z4initPjS_S_P17curandStateXORWOWm_param_4
)
{
	.local .align 8 .b8 	__local_depot0[48];
	.reg .b64 	%SP;
	.reg .b64 	%SPL;
	.reg .pred 	%p<64>;
	.reg .b32 	%r<1220>;
	.reg .b64 	%rd<37>;

	mov.u64 	%SPL, __local_depot0;
	ld.param.u64 	%rd10, [_Z4initPjS_S_P17curandStateXORWOWm_param_1];
	ld.param.u64 	%rd11, [_Z4initPjS_S_P17curandStateXORWOWm_param_2];
	ld.param.u64 	%rd12, [_Z4initPjS_S_P17curandStateXORWOWm_param_3];
	ld.param.u64 	%rd13, [_Z4initPjS_S_P17curandStateXORWOWm_param_4];
	mov.u32 	%r553, %ntid.x;
	mov.u32 	%r554, %ctaid.x;
	mov.u32 	%r555, %tid.x;
	mad.lo.s32 	%r1, %r553, %r554, %r555;
	setp.gt.u32 	%p1, %r1, 16383;
	@%p1 bra 	$L__BB0_117;
	add.u64 	%rd1, %SPL, 0;
	cvt.u64.u32 	%rd2, %r1;
	cvt.u32.u64 	%r556, %rd13;
	xor.b32  	%r557, %r556, -1429050551;
	mul.lo.s32 	%r558, %r557, 1099087573;
	{ .reg .b32 tmp; mov.b64 {tmp, %r559}, %rd13; }
	xor.b32  	%r560, %r559, -136515619;
	mul.lo.s32 	%r561, %r560, -1703105765;
	add.s32 	%r562, %r558, %r561;
	add.s32 	%r2, %r562, 6615241;
	add.s32 	%r950, %r558, 123456789;
	st.local.v2.u32 	[%rd1], {%r2, %r950};
	xor.b32  	%r949, %r558, 362436069;
	add.s32 	%r948, %r561, 521288629;
	st.local.v2.u32 	[%rd1+8], {%r949, %r948};
	xor.b32  	%r947, %r561, 88675123;
	add.s32 	%r946, %r558, 5783321;
	st.local.v2.u32 	[%rd1+16], {%r947, %r946};
	setp.eq.s32 	%p2, %r1, 0;
	@%p2 bra 	$L__BB0_116;
	mov.b32 	%r933, 0;
	mov.u64 	%rd36, %rd2;
$L__BB0_3:
	mov.u64 	%rd3, %rd36;
	and.b64  	%rd4, %rd3, 3;
	setp.eq.s64 	%p3, %rd4, 0;
	@%p3 bra 	$L__BB0_115;
	mul.wide.u32 	%rd15, %r933, 3200;
	mov.u64 	%rd16, precalc_xorwow_matrix;
	add.s64 	%rd5, %rd16, %rd15;
	mov.b32 	%r946, 0;
	mov.u32 	%r947, %r946;
	mov.u32 	%r948, %r946;
	mov.u32 	%r949, %r946;
	mov.u32 	%r950, %r946;
	mov.u32 	%r939, %r946;
$L__BB0_5:
	mul.wide.u32 	%rd17, %r939, 4;
	add.s64 	%rd18, %rd1, %rd17;
	ld.local.u32 	%r20, [%rd18+4];
	shl.b32 	%r21, %r939, 5;
	mov.b32 	%r945, 0;
$L__BB0_6:
	.pragma "nounroll";
	shr.u32 	%r566, %r20, %r945;
	and.b32  	%r567, %r566, 1;
	setp.eq.b32 	%p4, %r567, 1;
	not.pred 	%p5, %p4;
	add.s32 	%r568, %r21, %r945;
	mul.lo.s32 	%r569, %r568, 5;
	mul.wide.u32 	%rd19, %r569, 4;
	add.s64 	%rd6, %rd5, %rd19;
	@%p5 bra 	$L__BB0_8;
	ld.global.u32 	%r570, [%rd6];
	xor.b32  	%r950, %r950, %r570;
	ld.global.u32 	%r571, [%rd6+4];
	xor.b32  	%r949, %r949, %r571;
	ld.global.u32 	%r572, [%rd6+8];
	xor.b32  	%r948, %r948, %r572;
	ld.global.u32 	%r573, [%rd6+12];
	xor.b32  	%r947, %r947, %r573;
	ld.global.u32 	%r574, [%rd6+16];
	xor.b32  	%r946, %r946, %r574;
$L__BB0_8:
	and.b32  	%r576, %r566, 2;
	setp.eq.s32 	%p6, %r576, 0;
	@%p6 bra 	$L__BB0_10;
	ld.global.u32 	%r577, [%rd6+20];
	xor.b32  	%r950, %r950, %r577;
	ld.global.u32 	%r578, [%rd6+24];
	xor.b32  	%r949, %r949, %r578;
	ld.global.u32 	%r579, [%rd6+28];
	xor.b32  	%r948, %r948, %r579;
	ld.global.u32 	%r580, [%rd6+32];
	xor.b32  	%r947, %r947, %r580;
	ld.global.u32 	%r581, [%rd6+36];
	xor.b32  	%r946, %r946, %r581;
$L__BB0_10:
	and.b32  	%r583, %r566, 4;
	setp.eq.s32 	%p7, %r583, 0;
	@%p7 bra 	$L__BB0_12;
	ld.global.u32 	%r584, [%rd6+40];
	xor.b32  	%r950, %r950, %r584;
	ld.global.u32 	%r585, [%rd6+44];
	xor.b32  	%r949, %r949, %r585;
	ld.global.u32 	%r586, [%rd6+48];
	xor.b32  	%r948, %r948, %r586;
	ld.global.u32 	%r587, [%rd6+52];
	xor.b32  	%r947, %r947, %r587;
	ld.global.u32 	%r588, [%rd6+56];
	xor.b32  	%r946, %r946, %r588;
$L__BB0_12:
	and.b32  	%r590, %r566, 8;
	setp.eq.s32 	%p8, %r590, 0;
	@%p8 bra 	$L__BB0_14;
	ld.global.u32 	%r591, [%rd6+60];
	xor.b32  	%r950, %r950, %r591;
	ld.global.u32 	%r592, [%rd6+64];
	xor.b32  	%r949, %r949, %r592;
	ld.global.u32 	%r593, [%rd6+68];
	xor.b32  	%r948, %r948, %r593;
	ld.global.u32 	%r594, [%rd6+72];
	xor.b32  	%r947, %r947, %r594;
	ld.global.u32 	%r595, [%rd6+76];
	xor.b32  	%r946, %r946, %r595;
$L__BB0_14:
	and.b32  	%r597, %r566, 16;
	setp.eq.s32 	%p9, %r597, 0;
	@%p9 bra 	$L__BB0_16;
	ld.global.u32 	%r598, [%rd6+80];
	xor.b32  	%r950, %r950, %r598;
	ld.global.u32 	%r599, [%rd6+84];
	xor.b32  	%r949, %r949, %r599;
	ld.global.u32 	%r600, [%rd6+88];
	xor.b32  	%r948, %r948, %r600;
	ld.global.u32 	%r601, [%rd6+92];
	xor.b32  	%r947, %r947, %r601;
	ld.global.u32 	%r602, [%rd6+96];
	xor.b32  	%r946, %r946, %r602;
$L__BB0_16:
	and.b32  	%r604, %r566, 32;
	setp.eq.s32 	%p10, %r604, 0;
	@%p10 bra 	$L__BB0_18;
	ld.global.u32 	%r605, [%rd6+100];
	xor.b32  	%r950, %r950, %r605;
	ld.global.u32 	%r606, [%rd6+104];
	xor.b32  	%r949, %r949, %r606;
	ld.global.u32 	%r607, [%rd6+108];
	xor.b32  	%r948, %r948, %r607;
	ld.global.u32 	%r608, [%rd6+112];
	xor.b32  	%r947, %r947, %r608;
	ld.global.u32 	%r609, [%rd6+116];
	xor.b32  	%r946, %r946, %r609;
$L__BB0_18:
	and.b32  	%r611, %r566, 64;
	setp.eq.s32 	%p11, %r611, 0;
	@%p11 bra 	$L__BB0_20;
	ld.global.u32 	%r612, [%rd6+120];
	xor.b32  	%r950, %r950, %r612;
	ld.global.u32 	%r613, [%rd6+124];
	xor.b32  	%r949, %r949, %r613;
	ld.global.u32 	%r614, [%rd6+128];
	xor.b32  	%r948, %r948, %r614;
	ld.global.u32 	%r615, [%rd6+132];
	xor.b32  	%r947, %r947, %r615;
	ld.global.u32 	%r616, [%rd6+136];
	xor.b32  	%r946, %r946, %r616;
$L__BB0_20:
	and.b32  	%r618, %r566, 128;
	setp.eq.s32 	%p12, %r618, 0;
	@%p12 bra 	$L__BB0_22;
	ld.global.u32 	%r619, [%rd6+140];
	xor.b32  	%r950, %r950, %r619;
	ld.global.u32 	%r620, [%rd6+144];
	xor.b32  	%r949, %r949, %r620;
	ld.global.u32 	%r621, [%rd6+148];
	xor.b32  	%r948, %r948, %r621;
	ld.global.u32 	%r622, [%rd6+152];
	xor.b32  	%r947, %r947, %r622;
	ld.global.u32 	%r623, [%rd6+156];
	xor.b32  	%r946, %r946, %r623;
$L__BB0_22:
	and.b32  	%r625, %r566, 256;
	setp.eq.s32 	%p13, %r625, 0;
	@%p13 bra 	$L__BB0_24;
	ld.global.u32 	%r626, [%rd6+160];
	xor.b32  	%r950, %r950, %r626;
	ld.global.u32 	%r627, [%rd6+164];
	xor.b32  	%r949, %r949, %r627;
	ld.global.u32 	%r628, [%rd6+168];
	xor.b32  	%r948, %r948, %r628;
	ld.global.u32 	%r629, [%rd6+172];
	xor.b32  	%r947, %r947, %r629;
	ld.global.u32 	%r630, [%rd6+176];
	xor.b32  	%r946, %r946, %r630;
$L__BB0_24:
	and.b32  	%r632, %r566, 512;
	setp.eq.s32 	%p14, %r632, 0;
	@%p14 bra 	$L__BB0_26;
	ld.global.u32 	%r633, [%rd6+180];
	xor.b32  	%r950, %r950, %r633;
	ld.global.u32 	%r634, [%rd6+184];
	xor.b32  	%r949, %r949, %r634;
	ld.global.u32 	%r635, [%rd6+188];
	xor.b32  	%r948, %r948, %r635;
	ld.global.u32 	%r636, [%rd6+192];
	xor.b32  	%r947, %r947, %r636;
	ld.global.u32 	%r637, [%rd6+196];
	xor.b32  	%r946, %r946, %r637;
$L__BB0_26:
	and.b32  	%r639, %r566, 1024;
	setp.eq.s32 	%p15, %r639, 0;
	@%p15 bra 	$L__BB0_28;
	ld.global.u32 	%r640, [%rd6+200];
	xor.b32  	%r950, %r950, %r640;
	ld.global.u32 	%r641, [%rd6+204];
	xor.b32  	%r949, %r949, %r641;
	ld.global.u32 	%r642, [%rd6+208];
	xor.b32  	%r948, %r948, %r642;
	ld.global.u32 	%r643, [%rd6+212];
	xor.b32  	%r947, %r947, %r643;
	ld.global.u32 	%r644, [%rd6+216];
	xor.b32  	%r946, %r946, %r644;
$L__BB0_28:
	and.b32  	%r646, %r566, 2048;
	setp.eq.s32 	%p16, %r646, 0;
	@%p16 bra 	$L__BB0_30;
	ld.global.u32 	%r647, [%rd6+220];
	xor.b32  	%r950, %r950, %r647;
	ld.global.u32 	%r648, [%rd6+224];
	xor.b32  	%r949, %r949, %r648;
	ld.global.u32 	%r649, [%rd6+228];
	xor.b32  	%r948, %r948, %r649;
	ld.global.u32 	%r650, [%rd6+232];
	xor.b32  	%r947, %r947, %r650;
	ld.global.u32 	%r651, [%rd6+236];
	xor.b32  	%r946, %r946, %r651;
$L__BB0_30:
	and.b32  	%r653, %r566, 4096;
	setp.eq.s32 	%p17, %r653, 0;
	@%p17 bra 	$L__BB0_32;
	ld.global.u32 	%r654, [%rd6+240];
	xor.b32  	%r950, %r950, %r654;
	ld.global.u32 	%r655, [%rd6+244];
	xor.b32  	%r949, %r949, %r655;
	ld.global.u32 	%r656, [%rd6+248];
	xor.b32  	%r948, %r948, %r656;
	ld.global.u32 	%r657, [%rd6+252];
	xor.b32  	%r947, %r947, %r657;
	ld.global.u32 	%r658, [%rd6+256];
	xor.b32  	%r946, %r946, %r658;
$L__BB0_32:
	and.b32  	%r660, %r566, 8192;
	setp.eq.s32 	%p18, %r660, 0;
	@%p18 bra 	$L__BB0_34;
	ld.global.u32 	%r661, [%rd6+260];
	xor.b32  	%r950, %r950, %r661;
	ld.global.u32 	%r662, [%rd6+264];
	xor.b32  	%r949, %r949, %r662;
	ld.global.u32 	%r663, [%rd6+268];
	xor.b32  	%r948, %r948, %r663;
	ld.global.u32 	%r664, [%rd6+272];
	xor.b32  	%r947, %r947, %r664;
	ld.global.u32 	%r665, [%rd6+276];
	xor.b32  	%r946, %r946, %r665;
$L__BB0_34:
	and.b32  	%r667, %r566, 16384;
	setp.eq.s32 	%p19, %r667, 0;
	@%p19 bra 	$L__BB0_36;
	ld.global.u32 	%r668, [%rd6+280];
	xor.b32  	%r950, %r950, %r668;
	ld.global.u32 	%r669, [%rd6+284];
	xor.b32  	%r949, %r949, %r669;
	ld.global.u32 	%r670, [%rd6+288];
	xor.b32  	%r948, %r948, %r670;
	ld.global.u32 	%r671, [%rd6+292];
	xor.b32  	%r947, %r947, %r671;
	ld.global.u32 	%r672, [%rd6+296];
	xor.b32  	%r946, %r946, %r672;
$L__BB0_36:
	and.b32  	%r674, %r566, 32768;
	setp.eq.s32 	%p20, %r674, 0;
	@%p20 bra 	$L__BB0_38;
	ld.global.u32 	%r675, [%rd6+300];
	xor.b32  	%r950, %r950, %r675;
	ld.global.u32 	%r676, [%rd6+304];
	xor.b32  	%r949, %r949, %r676;
	ld.global.u32 	%r677, [%rd6+308];
	xor.b32  	%r948, %r948, %r677;
	ld.global.u32 	%r678, [%rd6+312];
	xor.b32  	%r947, %r947, %r678;
	ld.global.u32 	%r679, [%rd6+316];
	xor.b32  	%r946, %r946, %r679;
$L__BB0_38:
	add.s32 	%r945, %r945, 16;
	setp.ne.s32 	%p21, %r945, 32;
	@%p21 bra 	$L__BB0_6;
	mad.lo.s32 	%r680, %r939, -31, %r21;
	add.s32 	%r939, %r680, 1;
	setp.ne.s32 	%p22, %r939, 5;
	@%p22 bra 	$L__BB0_5;
	st.local.u32 	[%rd1+4], %r950;
	st.local.v2.u32 	[%rd1+8], {%r949, %r948};
	st.local.v2.u32 	[%rd1+16], {%r947, %r946};
	setp.eq.s64 	%p23, %rd4, 1;
	@%p23 bra 	$L__BB0_115;
	mov.b32 	%r946, 0;
	mov.u32 	%r947, %r946;
	mov.u32 	%r948, %r946;
	mov.u32 	%r949, %r946;
	mov.u32 	%r950, %r946;
	mov.u32 	%r1031, %r946;
$L__BB0_42:
	mul.wide.u32 	%rd20, %r1031, 4;
	add.s64 	%rd21, %rd1, %rd20;
	ld.local.u32 	%r196, [%rd21+4];
	shl.b32 	%r197, %r1031, 5;
	mov.b32 	%r1037, 0;
$L__BB0_43:
	.pragma "nounroll";
	shr.u32 	%r683, %r196, %r1037;
	and.b32  	%r684, %r683, 1;
	setp.eq.b32 	%p24, %r684, 1;
	not.pred 	%p25, %p24;
	add.s32 	%r685, %r197, %r1037;
	mul.lo.s32 	%r686, %r685, 5;
	mul.wide.u32 	%rd22, %r686, 4;
	add.s64 	%rd7, %rd5, %rd22;
	@%p25 bra 	$L__BB0_45;
	ld.global.u32 	%r687, [%rd7];
	xor.b32  	%r950, %r950, %r687;
	ld.global.u32 	%r688, [%rd7+4];
	xor.b32  	%r949, %r949, %r688;
	ld.global.u32 	%r689, [%rd7+8];
	xor.b32  	%r948, %r948, %r689;
	ld.global.u32 	%r690, [%rd7+12];
	xor.b32  	%r947, %r947, %r690;
	ld.global.u32 	%r691, [%rd7+16];
	xor.b32  	%r946, %r946, %r691;
$L__BB0_45:
	and.b32  	%r693, %r683, 2;
	setp.eq.s32 	%p26, %r693, 0;
	@%p26 bra 	$L__BB0_47;
	ld.global.u32 	%r694, [%rd7+20];
	xor.b32  	%r950, %r950, %r694;
	ld.global.u32 	%r695, [%rd7+24];
	xor.b32  	%r949, %r949, %r695;
	ld.global.u32 	%r696, [%rd7+28];
	xor.b32  	%r948, %r948, %r696;
	ld.global.u32 	%r697, [%rd7+32];
	xor.b32  	%r947, %r947, %r697;
	ld.global.u32 	%r698, [%rd7+36];
	xor.b32  	%r946, %r946, %r698;
$L__BB0_47:
	and.b32  	%r700, %r683, 4;
	setp.eq.s32 	%p27, %r700, 0;
	@%p27 bra 	$L__BB0_49;
	ld.global.u32 	%r701, [%rd7+40];
	xor.b32  	%r950, %r950, %r701;
	ld.global.u32 	%r702, [%rd7+44];
	xor.b32  	%r949, %r949, %r702;
	ld.global.u32 	%r703, [%rd7+48];
	xor.b32  	%r948, %r948, %r703;
	ld.global.u32 	%r704, [%rd7+52];
	xor.b32  	%r947, %r947, %r704;
	ld.global.u32 	%r705, [%rd7+56];
	xor.b32  	%r946, %r946, %r705;
$L__BB0_49:
	and.b32  	%r707, %r683, 8;
	setp.eq.s32 	%p28, %r707, 0;
	@%p28 bra 	$L__BB0_51;
	ld.global.u32 	%r708, [%rd7+60];
	xor.b32  	%r950, %r950, %r708;
	ld.global.u32 	%r709, [%rd7+64];
	xor.b32  	%r949, %r949, %r709;
	ld.global.u32 	%r710, [%rd7+68];
	xor.b32  	%r948, %r948, %r710;
	ld.global.u32 	%r711, [%rd7+72];
	xor.b32  	%r947, %r947, %r711;
	ld.global.u32 	%r712, [%rd7+76];
	xor.b32  	%r946, %r946, %r712;
$L__BB0_51:
	and.b32  	%r714, %r683, 16;
	setp.eq.s32 	%p29, %r714, 0;
	@%p29 bra 	$L__BB0_53;
	ld.global.u32 	%r715, [%rd7+80];
	xor.b32  	%r950, %r950, %r715;
	ld.global.u32 	%r716, [%rd7+84];
	xor.b32  	%r949, %r949, %r716;
	ld.global.u32 	%r717, [%rd7+88];
	xor.b32  	%r948, %r948, %r717;
	ld.global.u32 	%r718, [%rd7+92];
	xor.b32  	%r947, %r947, %r718;
	ld.global.u32 	%r719, [%rd7+96];
	xor.b32  	%r946, %r946, %r719;
$L__BB0_53:
	and.b32  	%r721, %r683, 32;
	setp.eq.s32 	%p30, %r721, 0;
	@%p30 bra 	$L__BB0_55;
	ld.global.u32 	%r722, [%rd7+100];
	xor.b32  	%r950, %r950, %r722;
	ld.global.u32 	%r723, [%rd7+104];
	xor.b32  	%r949, %r949, %r723;
	ld.global.u32 	%r724, [%rd7+108];
	xor.b32  	%r948, %r948, %r724;
	ld.global.u32 	%r725, [%rd7+112];
	xor.b32  	%r947, %r947, %r725;
	ld.global.u32 	%r726, [%rd7+116];
	xor.b32  	%r946, %r946, %r726;
$L__BB0_55:
	and.b32  	%r728, %r683, 64;
	setp.eq.s32 	%p31, %r728, 0;
	@%p31 bra 	$L__BB0_57;
	ld.global.u32 	%r729, [%rd7+120];
	xor.b32  	%r950, %r950, %r729;
	ld.global.u32 	%r730, [%rd7+124];
	xor.b32  	%r949, %r949, %r730;
	ld.global.u32 	%r731, [%rd7+128];
	xor.b32  	%r948, %r948, %r731;
	ld.global.u32 	%r732, [%rd7+132];
	xor.b32  	%r947, %r947, %r732;
	ld.global.u32 	%r733, [%rd7+136];
	xor.b32  	%r946, %r946, %r733;
$L__BB0_57:
	and.b32  	%r735, %r683, 128;
	setp.eq.s32 	%p32, %r735, 0;
	@%p32 bra 	$L__BB0_59;
	ld.global.u32 	%r736, [%rd7+140];
	xor.b32  	%r950, %r950, %r736;
	ld.global.u32 	%r737, [%rd7+144];
	xor.b32  	%r949, %r949, %r737;
	ld.global.u32 	%r738, [%rd7+148];
	xor.b32  	%r948, %r948, %r738;
	ld.global.u32 	%r739, [%rd7+152];
	xor.b32  	%r947, %r947, %r739;
	ld.global.u32 	%r740, [%rd7+156];
	xor.b32  	%r946, %r946, %r740;
$L__BB0_59:
	and.b32  	%r742, %r683, 256;
	setp.eq.s32 	%p33, %r742, 0;
	@%p33 bra 	$L__BB0_61;
	ld.global.u32 	%r743, [%rd7+160];
	xor.b32  	%r950, %r950, %r743;
	ld.global.u32 	%r744, [%rd7+164];
	xor.b32  	%r949, %r949, %r744;
	ld.global.u32 	%r745, [%rd7+168];
	xor.b32  	%r948, %r948, %r745;
	ld.global.u32 	%r746, [%rd7+172];
	xor.b32  	%r947, %r947, %r746;
	ld.global.u32 	%r747, [%rd7+176];
	xor.b32  	%r946, %r946, %r747;
$L__BB0_61:
	and.b32  	%r749, %r683, 512;
	setp.eq.s32 	%p34, %r749, 0;
	@%p34 bra 	$L__BB0_63;
	ld.global.u32 	%r750, [%rd7+180];
	xor.b32  	%r950, %r950, %r750;
	ld.global.u32 	%r751, [%rd7+184];
	xor.b32  	%r949, %r949, %r751;
	ld.global.u32 	%r752, [%rd7+188];
	xor.b32  	%r948, %r948, %r752;
	ld.global.u32 	%r753, [%rd7+192];
	xor.b32  	%r947, %r947, %r753;
	ld.global.u32 	%r754, [%rd7+196];
	xor.b32  	%r946, %r946, %r754;
$L__BB0_63:
	and.b32  	%r756, %r683, 1024;
	setp.eq.s32 	%p35, %r756, 0;
	@%p35 bra 	$L__BB0_65;
	ld.global.u32 	%r757, [%rd7+200];
	xor.b32  	%r950, %r950, %r757;
	ld.global.u32 	%r758, [%rd7+204];
	xor.b32  	%r949, %r949, %r758;
	ld.global.u32 	%r759, [%rd7+208];
	xor.b32  	%r948, %r948, %r759;
	ld.global.u32 	%r760, [%rd7+212];
	xor.b32  	%r947, %r947, %r760;
	ld.global.u32 	%r761, [%rd7+216];
	xor.b32  	%r946, %r946, %r761;
$L__BB0_65:
	and.b32  	%r763, %r683, 2048;
	setp.eq.s32 	%p36, %r763, 0;
	@%p36 bra 	$L__BB0_67;
	ld.global.u32 	%r764, [%rd7+220];
	xor.b32  	%r950, %r950, %r764;
	ld.global.u32 	%r765, [%rd7+224];
	xor.b32  	%r949, %r949, %r765;
	ld.global.u32 	%r766, [%rd7+228];
	xor.b32  	%r948, %r948, %r766;
	ld.global.u32 	%r767, [%rd7+232];
	xor.b32  	%r947, %r947, %r767;
	ld.global.u32 	%r768, [%rd7+236];
	xor.b32  	%r946, %r946, %r768;
$L__BB0_67:
	and.b32  	%r770, %r683, 4096;
	setp.eq.s32 	%p37, %r770, 0;
	@%p37 bra 	$L__BB0_69;
	ld.global.u32 	%r771, [%rd7+240];
	xor.b32  	%r950, %r950, %r771;
	ld.global.u32 	%r772, [%rd7+244];
	xor.b32  	%r949, %r949, %r772;
	ld.global.u32 	%r773, [%rd7+248];
	xor.b32  	%r948, %r948, %r773;
	ld.global.u32 	%r774, [%rd7+252];
	xor.b32  	%r947, %r947, %r774;
	ld.global.u32 	%r775, [%rd7+256];
	xor.b32  	%r946, %r946, %r775;
$L__BB0_69:
	and.b32  	%r777, %r683, 8192;
	setp.eq.s32 	%p38, %r777, 0;
	@%p38 bra 	$L__BB0_71;
	ld.global.u32 	%r778, [%rd7+260];
	xor.b32  	%r950, %r950, %r778;
	ld.global.u32 	%r779, [%rd7+264];
	xor.b32  	%r949, %r949, %r779;
	ld.global.u32 	%r780, [%rd7+268];
	xor.b32  	%r948, %r948, %r780;
	ld.global.u32 	%r781, [%rd7+272];
	xor.b32  	%r947, %r947, %r781;
	ld.global.u32 	%r782, [%rd7+276];
	xor.b32  	%r946, %r946, %r782;
$L__BB0_71:
	and.b32  	%r784, %r683, 16384;
	setp.eq.s32 	%p39, %r784, 0;
	@%p39 bra 	$L__BB0_73;
	ld.global.u32 	%r785, [%rd7+280];
	xor.b32  	%r950, %r950, %r785;
	ld.global.u32 	%r786, [%rd7+284];
	xor.b32  	%r949, %r949, %r786;
	ld.global.u32 	%r787, [%rd7+288];
	xor.b32  	%r948, %r948, %r787;
	ld.global.u32 	%r788, [%rd7+292];
	xor.b32  	%r947, %r947, %r788;
	ld.global.u32 	%r789, [%rd7+296];
	xor.b32  	%r946, %r946, %r789;
$L__BB0_73:
	and.b32  	%r791, %r683, 32768;
	setp.eq.s32 	%p40, %r791, 0;
	@%p40 bra 	$L__BB0_75;
	ld.global.u32 	%r792, [%rd7+300];
	xor.b32  	%r950, %r950, %r792;
	ld.global.u32 	%r793, [%rd7+304];
	xor.b32  	%r949, %r949, %r793;
	ld.global.u32 	%r794, [%rd7+308];
	xor.b32  	%r948, %r948, %r794;
	ld.global.u32 	%r795, [%rd7+312];
	xor.b32  	%r947, %r947, %r795;
	ld.global.u32 	%r796, [%rd7+316];
	xor.b32  	%r946, %r946, %r796;
$L__BB0_75:
	add.s32 	%r1037, %r1037, 16;
	setp.ne.s32 	%p41, %r1037, 32;
	@%p41 bra 	$L__BB0_43;
	mad.lo.s32 	%r797, %r1031, -31, %r197;
	add.s32 	%r1031, %r797, 1;
	setp.ne.s32 	%p42, %r1031, 5;
	@%p42 bra 	$L__BB0_42;
	st.local.u32 	[%rd1+4], %r950;
	st.local.v2.u32 	[%rd1+8], {%r949, %r948};
	st.local.v2.u32 	[%rd1+16], {%r947, %r946};
	setp.ne.s64 	%p43, %rd4, 3;
	@%p43 bra 	$L__BB0_115;
	mov.b32 	%r946, 0;
	mov.u32 	%r947, %r946;
	mov.u32 	%r948, %r946;
	mov.u32 	%r949, %r946;
	mov.u32 	%r950, %r946;
	mov.u32 	%r1123, %r946;
$L__BB0_79:
	mul.wide.u32 	%rd23, %r1123, 4;
	add.s64 	%rd24, %rd1, %rd23;
	ld.local.u32 	%r372, [%rd24+4];
	shl.b32 	%r373, %r1123, 5;
	mov.b32 	%r1129, 0;
$L__BB0_80:
	.pragma "nounroll";
	shr.u32 	%r800, %r372, %r1129;
	and.b32  	%r801, %r800, 1;
	setp.eq.b32 	%p44, %r801, 1;
	not.pred 	%p45, %p44;
	add.s32 	%r802, %r373, %r1129;
	mul.lo.s32 	%r803, %r802, 5;
	mul.wide.u32 	%rd25, %r803, 4;
	add.s64 	%rd8, %rd5, %rd25;
	@%p45 bra 	$L__BB0_82;
	ld.global.u32 	%r804, [%rd8];
	xor.b32  	%r950, %r950, %r804;
	ld.global.u32 	%r805, [%rd8+4];
	xor.b32  	%r949, %r949, %r805;
	ld.global.u32 	%r806, [%rd8+8];
	xor.b32  	%r948, %r948, %r806;
	ld.global.u32 	%r807, [%rd8+12];
	xor.b32  	%r947, %r947, %r807;
	ld.global.u32 	%r808, [%rd8+16];
	xor.b32  	%r946, %r946, %r808;
$L__BB0_82:
	and.b32  	%r810, %r800, 2;
	setp.eq.s32 	%p46, %r810, 0;
	@%p46 bra 	$L__BB0_84;
	ld.global.u32 	%r811, [%rd8+20];
	xor.b32  	%r950, %r950, %r811;
	ld.global.u32 	%r812, [%rd8+24];
	xor.b32  	%r949, %r949, %r812;
	ld.global.u32 	%r813, [%rd8+28];
	xor.b32  	%r948, %r948, %r813;
	ld.global.u32 	%r814, [%rd8+32];
	xor.b32  	%r947, %r947, %r814;
	ld.global.u32 	%r815, [%rd8+36];
	xor.b32  	%r946, %r946, %r815;
$L__BB0_84:
	and.b32  	%r817, %r800, 4;
	setp.eq.s32 	%p47, %r817, 0;
	@%p47 bra 	$L__BB0_86;
	ld.global.u32 	%r818, [%rd8+40];
	xor.b32  	%r950, %r950, %r818;
	ld.global.u32 	%r819, [%rd8+44];
	xor.b32  	%r949, %r949, %r819;
	ld.global.u32 	%r820, [%rd8+48];
	xor.b32  	%r948, %r948, %r820;
	ld.global.u32 	%r821, [%rd8+52];
	xor.b32  	%r947, %r947, %r821;
	ld.global.u32 	%r822, [%rd8+56];
	xor.b32  	%r946, %r946, %r822;
$L__BB0_86:
	and.b32  	%r824, %r800, 8;
	setp.eq.s32 	%p48, %r824, 0;
	@%p48 bra 	$L__BB0_88;
	ld.global.u32 	%r825, [%rd8+60];
	xor.b32  	%r950, %r950, %r825;
	ld.global.u32 	%r826, [%rd8+64];
	xor.b32  	%r949, %r949, %r826;
	ld.global.u32 	%r827, [%rd8+68];
	xor.b32  	%r948, %r948, %r827;
	ld.global.u32 	%r828, [%rd8+72];
	xor.b32  	%r947, %r947, %r828;
	ld.global.u32 	%r829, [%rd8+76];
	xor.b32  	%r946, %r946, %r829;
$L__BB0_88:
	and.b32  	%r831, %r800, 16;
	setp.eq.s32 	%p49, %r831, 0;
	@%p49 bra 	$L__BB0_90;
	ld.global.u32 	%r832, [%rd8+80];
	xor.b32  	%r950, %r950, %r832;
	ld.global.u32 	%r833, [%rd8+84];
	xor.b32  	%r949, %r949, %r833;
	ld.global.u32 	%r834, [%rd8+88];
	xor.b32  	%r948, %r948, %r834;
	ld.global.u32 	%r835, [%rd8+92];
	xor.b32  	%r947, %r947, %r835;
	ld.global.u32 	%r836, [%rd8+96];
	xor.b32  	%r946, %r946, %r836;
$L__BB0_90:
	and.b32  	%r838, %r800, 32;
	setp.eq.s32 	%p50, %r838, 0;
	@%p50 bra 	$L__BB0_92;
	ld.global.u32 	%r839, [%rd8+100];
	xor.b32  	%r950, %r950, %r839;
	ld.global.u32 	%r840, [%rd8+104];
	xor.b32  	%r949, %r949, %r840;
	ld.global.u32 	%r841, [%rd8+108];
	xor.b32  	%r948, %r948, %r841;
	ld.global.u32 	%r842, [%rd8+112];
	xor.b32  	%r947, %r947, %r842;
	ld.global.u32 	%r843, [%rd8+116];
	xor.b32  	%r946, %r946, %r843;
$L__BB0_92:
	and.b32  	%r845, %r800, 64;
	setp.eq.s32 	%p51, %r845, 0;
	@%p51 bra 	$L__BB0_94;
	ld.global.u32 	%r846, [%rd8+120];
	xor.b32  	%r950, %r950, %r846;
	ld.global.u32 	%r847, [%rd8+124];
	xor.b32  	%r949, %r949, %r847;
	ld.global.u32 	%r848, [%rd8+128];
	xor.b32  	%r948, %r948, %r848;
	ld.global.u32 	%r849, [%rd8+132];
	xor.b32  	%r947, %r947, %r849;
	ld.global.u32 	%r850, [%rd8+136];
	xor.b32  	%r946, %r946, %r850;
$L__BB0_94:
	and.b32  	%r852, %r800, 128;
	setp.eq.s32 	%p52, %r852, 0;
	@%p52 bra 	$L__BB0_96;
	ld.global.u32 	%r853, [%rd8+140];
	xor.b32  	%r950, %r950, %r853;
	ld.global.u32 	%r854, [%rd8+144];
	xor.b32  	%r949, %r949, %r854;
	ld.global.u32 	%r855, [%rd8+148];
	xor.b32  	%r948, %r948, %r855;
	ld.global.u32 	%r856, [%rd8+152];
	xor.b32  	%r947, %r947, %r856;
	ld.global.u32 	%r857, [%rd8+156];
	xor.b32  	%r946, %r946, %r857;
$L__BB0_96:
	and.b32  	%r859, %r800, 256;
	setp.eq.s32 	%p53, %r859, 0;
	@%p53 bra 	$L__BB0_98;
	ld.global.u32 	%r860, [%rd8+160];
	xor.b32  	%r950, %r950, %r860;
	ld.global.u32 	%r861, [%rd8+164];
	xor.b32  	%r949, %r949, %r861;
	ld.global.u32 	%r862, [%rd8+168];
	xor.b32  	%r948, %r948, %r862;
	ld.global.u32 	%r863, [%rd8+172];
	xor.b32  	%r947, %r947, %r863;
	ld.global.u32 	%r864, [%rd8+176];
	xor.b32  	%r946, %r946, %r864;
$L__BB0_98:
	and.b32  	%r866, %r800, 512;
	setp.eq.s32 	%p54, %r866, 0;
	@%p54 bra 	$L__BB0_100;
	ld.global.u32 	%r867, [%rd8+180];
	xor.b32  	%r950, %r950, %r867;
	ld.global.u32 	%r868, [%rd8+184];
	xor.b32  	%r949, %r949, %r868;
	ld.global.u32 	%r869, [%rd8+188];
	xor.b32  	%r948, %r948, %r869;
	ld.global.u32 	%r870, [%rd8+192];
	xor.b32  	%r947, %r947, %r870;
	ld.global.u32 	%r871, [%rd8+196];
	xor.b32  	%r946, %r946, %r871;
$L__BB0_100:
	and.b32  	%r873, %r800, 1024;
	setp.eq.s32 	%p55, %r873, 0;
	@%p55 bra 	$L__BB0_102;
	ld.global.u32 	%r874, [%rd8+200];
	xor.b32  	%r950, %r950, %r874;
	ld.global.u32 	%r875, [%rd8+204];
	xor.b32  	%r949, %r949, %r875;
	ld.global.u32 	%r876, [%rd8+208];
	xor.b32  	%r948, %r948, %r876;
	ld.global.u32 	%r877, [%rd8+212];
	xor.b32  	%r947, %r947, %r877;
	ld.global.u32 	%r878, [%rd8+216];
	xor.b32  	%r946, %r946, %r878;
$L__BB0_102:
	and.b32  	%r880, %r800, 2048;
	setp.eq.s32 	%p56, %r880, 0;
	@%p56 bra 	$L__BB0_104;
	ld.global.u32 	%r881, [%rd8+220];
	xor.b32  	%r950, %r950, %r881;
	ld.global.u32 	%r882, [%rd8+224];
	xor.b32  	%r949, %r949, %r882;
	ld.global.u32 	%r883, [%rd8+228];
	xor.b32  	%r948, %r948, %r883;
	ld.global.u32 	%r884, [%rd8+232];
	xor.b32  	%r947, %r947, %r884;
	ld.global.u32 	%r885, [%rd8+236];
	xor.b32  	%r946, %r946, %r885;
$L__BB0_104:
	and.b32  	%r887, %r800, 4096;
	setp.eq.s32 	%p57, %r887, 0;
	@%p57 bra 	$L__BB0_106;
	ld.global.u32 	%r888, [%rd8+240];
	xor.b32  	%r950, %r950, %r888;
	ld.global.u32 	%r889, [%rd8+244];
	xor.b32  	%r949, %r949, %r889;
	ld.global.u32 	%r890, [%rd8+248];
	xor.b32  	%r948, %r948, %r890;
	ld.global.u32 	%r891, [%rd8+252];
	xor.b32  	%r947, %r947, %r891;
	ld.global.u32 	%r892, [%rd8+256];
	xor.b32  	%r946, %r946, %r892;
$L__BB0_106:
	and.b32  	%r894, %r800, 8192;
	setp.eq.s32 	%p58, %r894, 0;
	@%p58 bra 	$L__BB0_108;
	ld.global.u32 	%r895, [%rd8+260];
	xor.b32  	%r950, %r950, %r895;
	ld.global.u32 	%r896, [%rd8+264];
	xor.b32  	%r949, %r949, %r896;
	ld.global.u32 	%r897, [%rd8+268];
	xor.b32  	%r948, %r948, %r897;
	ld.global.u32 	%r898, [%rd8+272];
	xor.b32  	%r947, %r947, %r898;
	ld.global.u32 	%r899, [%rd8+276];
	xor.b32  	%r946, %r946, %r899;
$L__BB0_108:
	and.b32  	%r901, %r800, 16384;
	setp.eq.s32 	%p59, %r901, 0;
	@%p59 bra 	$L__BB0_110;
	ld.global.u32 	%r902, [%rd8+280];
	xor.b32  	%r950, %r950, %r902;
	ld.global.u32 	%r903, [%rd8+284];
	xor.b32  	%r949, %r949, %r903;
	ld.global.u32 	%r904, [%rd8+288];
	xor.b32  	%r948, %r948, %r904;
	ld.global.u32 	%r905, [%rd8+292];
	xor.b32  	%r947, %r947, %r905;
	ld.global.u32 	%r906, [%rd8+296];
	xor.b32  	%r946, %r946, %r906;
$L__BB0_110:
	and.b32  	%r908, %r800, 32768;
	setp.eq.s32 	%p60, %r908, 0;
	@%p60 bra 	$L__BB0_112;
	ld.global.u32 	%r909, [%rd8+300];
	xor.b32  	%r950, %r950, %r909;
	ld.global.u32 	%r910, [%rd8+304];
	xor.b32  	%r949, %r949, %r910;
	ld.global.u32 	%r911, [%rd8+308];
	xor.b32  	%r948, %r948, %r911;
	ld.global.u32 	%r912, [%rd8+312];
	xor.b32  	%r947, %r947, %r912;
	ld.global.u32 	%r913, [%rd8+316];
	xor.b32  	%r946, %r946, %r913;
$L__BB0_112:
	add.s32 	%r1129, %r1129, 16;
	setp.ne.s32 	%p61, %r1129, 32;
	@%p61 bra 	$L__BB0_80;
	mad.lo.s32 	%r914, %r1123, -31, %r373;
	add.s32 	%r1123, %r914, 1;
	setp.ne.s32 	%p62, %r1123, 5;
	@%p62 bra 	$L__BB0_79;
	st.local.u32 	[%rd1+4], %r950;
	st.local.v2.u32 	[%rd1+8], {%r949, %r948};
	st.local.v2.u32 	[%rd1+16], {%r947, %r946};
$L__BB0_115:
	shr.u64 	%rd36, %rd3, 2;
	add.s32 	%r933, %r933, 1;
	setp.gt.u64 	%p63, %rd3, 3;
	@%p63 bra 	$L__BB0_3;
$L__BB0_116:
	shr.u32 	%r915, %r950, 2;
	xor.b32  	%r916, %r915, %r950;
	shl.b32 	%r917, %r946, 4;
	shl.b32 	%r918, %r916, 1;
	xor.b32  	%r919, %r918, %r917;
	xor.b32  	%r920, %r919, %r916;
	xor.b32  	%r921, %r920, %r946;
	add.s32 	%r922, %r2, 362437;
	add.s32 	%r923, %r921, %r922;
	and.b32  	%r924, %r923, 63;
	cvta.to.global.u64 	%rd26, %rd11;
	shl.b64 	%rd27, %rd2, 2;
	add.s64 	%rd28, %rd26, %rd27;
	st.global.u32 	[%rd28], %r924;
	cvta.to.global.u64 	%rd29, %rd10;
	shl.b32 	%r925, %r923, 2;
	cvt.u64.u32 	%rd30, %r925;
	and.b64  	%rd31, %rd30, 252;
	add.s64 	%rd32, %rd29, %rd31;
	atom.global.add.u32 	%r926, [%rd32], 1;
	cvta.to.global.u64 	%rd33, %rd12;
	mad.lo.s64 	%rd34, %rd2, 48, %rd33;
	st.global.v2.u32 	[%rd34], {%r922, %r949};
	st.global.v2.u32 	[%rd34+8], {%r948, %r947};
	st.global.v2.u32 	[%rd34+16], {%r946, %r921};
	mov.b32 	%r927, 0;
	st.global.v2.u32 	[%rd34+24], {%r927, %r927};
	st.global.u32 	[%rd34+32], %r927;
	mov.b64 	%rd35, 0;
	st.global.u64 	[%rd34+40], %rd35;
$L__BB0_117:
	ret;

}
	// .globl	_Z4movePjS_S_P17curandStateXORWOWj
.visible .entry _Z4movePjS_S_P17curandStateXORWOWj(
	.param .u64 .ptr .align 1 _Z4movePjS_S_P17curandStateXORWOWj_param_0,
	.param .u64 .ptr .align 1 _Z4movePjS_S_P17curandStateXORWOWj_param_1,
	.param .u64 .ptr .align 1 _Z4movePjS_S_P17curandStateXORWOWj_param_2,
	.param .u64 .ptr .align 1 _Z4movePjS_S_P17curandStateXORWOWj_param_3,
	.param .u32 _Z4movePjS_S_P17curandStateXORWOWj_param_4
)
{
	.reg .pred 	%p<19>;
	.reg .b32 	%r<147>;
	.reg .b32 	%f<5>;
	.reg .b64 	%rd<32>;
	.reg .b64 	%fd<2>;
	// demoted variable
	.shared .align 4 .b8 _ZZ4movePjS_S_P17curandStateXORWOWjE7s_firms[256];
	ld.param.u64 	%rd9, [_Z4movePjS_S_P17curandStateXORWOWj_param_0];
	ld.param.u64 	%rd10, [_Z4movePjS_S_P17curandStateXORWOWj_param_1];
	ld.param.u64 	%rd7, [_Z4movePjS_S_P17curandStateXORWOWj_param_2];
	ld.param.u64 	%rd8, [_Z4movePjS_S_P17curandStateXORWOWj_param_3];
	ld.param.u32 	%r56, [_Z4movePjS_S_P17curandStateXORWOWj_param_4];
	cvta.to.global.u64 	%rd1, %rd10;
	cvta.to.global.u64 	%rd2, %rd9;
	mov.u32 	%r1, %ntid.x;
	mov.u32 	%r57, %ctaid.x;
	mov.u32 	%r2, %tid.x;
	mad.lo.s32 	%r3, %r1, %r57, %r2;
	setp.gt.u32 	%p1, %r3, 16383;
	@%p1 bra 	$L__BB1_22;
	cvta.to.global.u64 	%rd11, %rd8;
	cvta.to.global.u64 	%rd12, %rd7;
	mul.wide.u32 	%rd13, %r3, 48;
	add.s64 	%rd3, %rd11, %rd13;
	ld.global.v2.u32 	{%r145, %r144}, [%rd3];
	ld.global.v2.u32 	{%r143, %r142}, [%rd3+8];
	ld.global.v2.u32 	{%r141, %r140}, [%rd3+16];
	ld.global.v2.u32 	{%r10, %r11}, [%rd3+24];
	ld.global.f32 	%f1, [%rd3+32];
	ld.global.f64 	%fd1, [%rd3+40];
	mul.wide.u32 	%rd14, %r3, 4;
	add.s64 	%rd4, %rd12, %rd14;
	ld.global.u32 	%r146, [%rd4];
	setp.eq.s32 	%p2, %r56, 0;
	@%p2 bra 	$L__BB1_21;
	mul.wide.u32 	%rd15, %r146, 4;
	add.s64 	%rd16, %rd2, %rd15;
	ld.global.u32 	%r137, [%rd16];
	add.s32 	%r14, %r2, %r1;
	max.u32 	%r59, %r14, 64;
	setp.lt.u32 	%p3, %r14, 64;
	selp.u32 	%r60, 1, 0, %p3;
	add.s32 	%r61, %r14, %r60;
	sub.s32 	%r62, %r59, %r61;
	div.u32 	%r63, %r62, %r1;
	add.s32 	%r15, %r63, %r60;
	add.s32 	%r64, %r15, 1;
	and.b32  	%r16, %r64, 3;
	shl.b32 	%r65, %r2, 2;
	mov.u32 	%r66, _ZZ4movePjS_S_P17curandStateXORWOWjE7s_firms;
	add.s32 	%r17, %r66, %r65;
	shl.b32 	%r18, %r1, 2;
	add.s32 	%r19, %r17, %r18;
	add.s32 	%r20, %r14, %r1;
	add.s32 	%r21, %r19, %r18;
	add.s32 	%r22, %r20, %r1;
	mul.wide.u32 	%rd17, %r2, 4;
	add.s64 	%rd5, %rd1, %rd17;
	mul.wide.s32 	%rd18, %r1, 4;
	add.s64 	%rd6, %rd5, %rd18;
	mov.b32 	%r124, 0;
$L__BB1_3:
	mov.u32 	%r27, %r144;
	mov.u32 	%r144, %r142;
	mov.u32 	%r28, %r143;
	mov.u32 	%r142, %r140;
	mov.u32 	%r143, %r141;
	setp.gt.u32 	%p4, %r2, 63;
	@%p4 bra 	$L__BB1_11;
	setp.eq.s32 	%p5, %r16, 0;
	mov.u32 	%r133, %r2;
	@%p5 bra 	$L__BB1_8;
	setp.eq.s32 	%p6, %r16, 1;
	mov.b32 	%r67, 0;
	st.shared.u32 	[%r17], %r67;
	mov.u32 	%r133, %r14;
	@%p6 bra 	$L__BB1_8;
	setp.eq.s32 	%p7, %r16, 2;
	mov.b32 	%r68, 0;
	st.shared.u32 	[%r19], %r68;
	mov.u32 	%r133, %r20;
	@%p7 bra 	$L__BB1_8;
	mov.b32 	%r69, 0;
	st.shared.u32 	[%r21], %r69;
	mov.u32 	%r133, %r22;
$L__BB1_8:
	setp.lt.u32 	%p8, %r15, 3;
	@%p8 bra 	$L__BB1_11;
	shl.b32 	%r70, %r133, 2;
	mov.u32 	%r71, _ZZ4movePjS_S_P17curandStateXORWOWjE7s_firms;
	add.s32 	%r134, %r71, %r70;
$L__BB1_10:
	mov.b32 	%r72, 0;
	st.shared.u32 	[%r134], %r72;
	add.s32 	%r73, %r134, %r18;
	st.shared.u32 	[%r73], %r72;
	shl.b32 	%r74, %r1, 3;
	add.s32 	%r75, %r134, %r74;
	st.shared.u32 	[%r75], %r72;
	mad.lo.s32 	%r76, %r1, 12, %r134;
	st.shared.u32 	[%r76], %r72;
	add.s32 	%r133, %r133, %r18;
	shl.b32 	%r77, %r1, 4;
	add.s32 	%r134, %r134, %r77;
	setp.lt.u32 	%p9, %r133, 64;
	@%p9 bra 	$L__BB1_10;
$L__BB1_11:
	bar.sync 	0;
	shr.u32 	%r78, %r27, 2;
	xor.b32  	%r79, %r78, %r27;
	shl.b32 	%r80, %r142, 4;
	shl.b32 	%r81, %r79, 1;
	xor.b32  	%r82, %r80, %r81;
	xor.b32  	%r83, %r82, %r142;
	xor.b32  	%r141, %r83, %r79;
	add.s32 	%r84, %r145, %r141;
	add.s32 	%r85, %r84, 5;
	and.b32  	%r39, %r85, 63;
	shl.b32 	%r86, %r85, 2;
	cvt.u64.u32 	%rd19, %r86;
	and.b64  	%rd20, %rd19, 252;
	add.s64 	%rd21, %rd2, %rd20;
	ld.global.u32 	%r40, [%rd21];
	setp.gt.u32 	%p10, %r40, %r137;
	selp.f32 	%f2, 0f3F800000, 0f3F000000, %p10;
	shr.u32 	%r87, %r28, 2;
	xor.b32  	%r88, %r87, %r28;
	shl.b32 	%r89, %r141, 4;
	shl.b32 	%r90, %r88, 1;
	xor.b32  	%r91, %r90, %r89;
	xor.b32  	%r92, %r91, %r88;
	xor.b32  	%r140, %r92, %r141;
	add.s32 	%r145, %r145, 724874;
	add.s32 	%r93, %r140, %r145;
	cvt.rn.f32.u32 	%f3, %r93;
	fma.rn.f32 	%f4, %f3, 0f2F800000, 0f2F000000;
	setp.geu.f32 	%p11, %f4, %f2;
	@%p11 bra 	$L__BB1_13;
	shl.b32 	%r94, %r146, 2;
	mov.u32 	%r95, _ZZ4movePjS_S_P17curandStateXORWOWjE7s_firms;
	add.s32 	%r96, %r95, %r94;
	atom.shared.add.u32 	%r97, [%r96], -1;
	shl.b32 	%r98, %r39, 2;
	add.s32 	%r99, %r95, %r98;
	atom.shared.add.u32 	%r100, [%r99], 1;
	mov.u32 	%r146, %r39;
	mov.u32 	%r137, %r40;
$L__BB1_13:
	bar.sync 	0;
	@%p4 bra 	$L__BB1_20;
	setp.eq.s32 	%p13, %r16, 0;
	mov.u32 	%r138, %r2;
	@%p13 bra 	$L__BB1_18;
	setp.eq.s32 	%p14, %r16, 1;
	ld.shared.u32 	%r101, [%r17];
	atom.global.add.u32 	%r102, [%rd5], %r101;
	mov.u32 	%r138, %r14;
	@%p14 bra 	$L__BB1_18;
	setp.eq.s32 	%p15, %r16, 2;
	ld.shared.u32 	%r103, [%r19];
	atom.global.add.u32 	%r104, [%rd6], %r103;
	mov.u32 	%r138, %r20;
	@%p15 bra 	$L__BB1_18;
	ld.shared.u32 	%r105, [%r21];
	mul.wide.s32 	%rd22, %r1, 4;
	add.s64 	%rd23, %rd6, %rd22;
	atom.global.add.u32 	%r106, [%rd23], %r105;
	mov.u32 	%r138, %r22;
$L__BB1_18:
	setp.lt.u32 	%p16, %r15, 3;
	@%p16 bra 	$L__BB1_20;
$L__BB1_19:
	mul.wide.u32 	%rd24, %r138, 4;
	add.s64 	%rd25, %rd1, %rd24;
	shl.b32 	%r107, %r138, 2;
	mov.u32 	%r108, _ZZ4movePjS_S_P17curandStateXORWOWjE7s_firms;
	add.s32 	%r109, %r108, %r107;
	ld.shared.u32 	%r110, [%r109];
	atom.global.add.u32 	%r111, [%rd25], %r110;
	add.s32 	%r112, %r138, %r1;
	mul.wide.u32 	%rd26, %r112, 4;
	add.s64 	%rd27, %rd1, %rd26;
	add.s32 	%r113, %r109, %r18;
	ld.shared.u32 	%r114, [%r113];
	atom.global.add.u32 	%r115, [%rd27], %r114;
	add.s32 	%r116, %r112, %r1;
	mul.wide.u32 	%rd28, %r116, 4;
	add.s64 	%rd29, %rd1, %rd28;
	add.s32 	%r117, %r113, %r18;
	ld.shared.u32 	%r118, [%r117];
	atom.global.add.u32 	%r119, [%rd29], %r118;
	add.s32 	%r120, %r116, %r1;
	mul.wide.u32 	%rd30, %r120, 4;
	add.s64 	%rd31, %rd1, %rd30;
	add.s32 	%r121, %r117, %r18;
	ld.shared.u32 	%r122, [%r121];
	atom.global.add.u32 	%r123, [%rd31], %r122;
	add.s32 	%r138, %r120, %r1;
	setp.lt.u32 	%p17, %r138, 64;
	@%p17 bra 	$L__BB1_19;
$L__BB1_20:
	bar.sync 	0;
	add.s32 	%r124, %r124, 1;
	setp.ne.s32 	%p18, %r124, %r56;
	@%p18 bra 	$L__BB1_3;
$L__BB1_21:
	st.global.u32 	[%rd4], %r146;
	st.global.v2.u32 	[%rd3], {%r145, %r144};
	st.global.v2.u32 	[%rd3+8], {%r143, %r142};
	st.global.v2.u32 	[%rd3+16], {%r141, %r140};
	st.global.v2.u32 	[%rd3+24], {%r10, %r11};
	st.global.f32 	[%rd3+32], %f1;
	st.global.f64 	[%rd3+40], %fd1;
$L__BB1_22:
	ret;

}


// ===== COMPILED SASS (sm_100) =====

	.target	sm_100

	.elftype	@"ET_EXEC"


//--------------------- .note.nv.tkinfo           --------------------------
	.section	.note.nv.tkinfo,"",@"SHT_NOTE"
	.sectionflags	@"SHF_NOTE_NV_TKINFO"
	.tkinfo
        /*0018*/ 	.word	0x00000002
        /*0030*/ 	.string	""
        /*0030*/ 	.string	"ptxas"
        /*0030*/ 	.string	"Cuda compilation tools, release 13.0, V13.0.88"
        /*0030*/ 	.string	"Build cuda_13.0.r13.0/compiler.36424714_0"
        /*0030*/ 	.string	"-arch sm_100 -m 64 "



//--------------------- .note.nv.cuinfo           --------------------------
	.section	.note.nv.cuinfo,"",@"SHT_NOTE"
	.sectionflags	@"SHF_NOTE_NV_CUINFO"
        /*0018*/ 	.short	0x0002
        /*001a*/ 	.short	0x0064
        /*001c*/ 	.short	0x0082
	.zero		2


//--------------------- .nv.info                  --------------------------
	.section	.nv.info,"",@"SHT_CUDA_INFO"
	.align	4


	//----- nvinfo : EIATTR_REGCOUNT
	.align		4
        /*0000*/ 	.byte	0x04, 0x2f
        /*0002*/ 	.short	(.L_10 - .L_9)
	.align		4
.L_9:
        /*0004*/ 	.word	index@(_Z4initPjS_S_P17curandStateXORWOWm)
        /*0008*/ 	.word	0x0000001f


	//----- nvinfo : EIATTR_FRAME_SIZE
	.align		4
.L_10:
        /*000c*/ 	.byte	0x04, 0x11
        /*000e*/ 	.short	(.L_12 - .L_11)
	.align		4
.L_11:
        /*0010*/ 	.word	index@(_Z4initPjS_S_P17curandStateXORWOWm)
        /*0014*/ 	.word	0x00000030


	//----- nvinfo : EIATTR_REGCOUNT
	.align		4
.L_12:
        /*0018*/ 	.byte	0x04, 0x2f
        /*001a*/ 	.short	(.L_14 - .L_13)
	.align		4
.L_13:
        /*001c*/ 	.word	index@(_Z4movePjS_S_P17curandStateXORWOWj)
        /*0020*/ 	.word	0x00000028


	//----- nvinfo : EIATTR_FRAME_SIZE
	.align		4
.L_14:
        /*0024*/ 	.byte	0x04, 0x11
        /*0026*/ 	.short	(.L_16 - .L_15)
	.align		4
.L_15:
        /*0028*/ 	.word	index@(_Z4movePjS_S_P17curandStateXORWOWj)
        /*002c*/ 	.word	0x00000000


	//----- nvinfo : EIATTR_MIN_STACK_SIZE
	.align		4
.L_16:
        /*0030*/ 	.byte	0x04, 0x12
        /*0032*/ 	.short	(.L_18 - .L_17)
	.align		4
.L_17:
        /*0034*/ 	.word	index@(_Z4movePjS_S_P17curandStateXORWOWj)
        /*0038*/ 	.word	0x00000000


	//----- nvinfo : EIATTR_MIN_STACK_SIZE
	.align		4
.L_18:
        /*003c*/ 	.byte	0x04, 0x12
        /*003e*/ 	.short	(.L_20 - .L_19)
	.align		4
.L_19:
        /*0040*/ 	.word	index@(_Z4initPjS_S_P17curandStateXORWOWm)
        /*0044*/ 	.word	0x00000030
.L_20:


//--------------------- .nv.compat                --------------------------
	.section	.nv.compat,"",@"SHT_CUDA_COMPAT_INFO"
	.align	4
        /*0000*/ 	.byte	0x02, 0x09, 0x00, 0x00, 0x02, 0x02, 0x01, 0x00, 0x02, 0x05, 0x05, 0x00, 0x03, 0x07, 0x01, 0x01
        /*0010*/ 	.byte	0x02, 0x03, 0x00, 0x00, 0x02, 0x06, 0x01, 0x00, 0x04, 0x0b, 0x08, 0x00, 0x09, 0x00, 0x00, 0x00
        /*0020*/ 	.byte	0x00, 0x00, 0x00, 0x00


//--------------------- .nv.info._Z4movePjS_S_P17curandStateXORWOWj --------------------------
	.section	.nv.info._Z4movePjS_S_P17curandStateXORWOWj,"",@"SHT_CUDA_INFO"
	.sectionflags	@""
	.align	4


	//----- nvinfo : EIATTR_CUDA_API_VERSION
	.align		4
        /*0000*/ 	.byte	0x04, 0x37
        /*0002*/ 	.short	(.L_22 - .L_21)
.L_21:
        /*0004*/ 	.word	0x00000082


	//----- nvinfo : EIATTR_KPARAM_INFO
	.align		4
.L_22:
        /*0008*/ 	.byte	0x04, 0x17
        /*000a*/ 	.short	(.L_24 - .L_23)
.L_23:
        /*000c*/ 	.word	0x00000000
        /*0010*/ 	.short	0x0004
        /*0012*/ 	.short	0x0020
        /*0014*/ 	.byte	0x00, 0xf0, 0x11, 0x00


	//----- nvinfo : EIATTR_KPARAM_INFO
	.align		4
.L_24:
        /*0018*/ 	.byte	0x04, 0x17
        /*001a*/ 	.short	(.L_26 - .L_25)
.L_25:
        /*001c*/ 	.word	0x00000000
        /*0020*/ 	.short	0x0003
        /*0022*/ 	.short	0x0018
        /*0024*/ 	.byte	0x00, 0xf5, 0x21, 0x00


	//----- nvinfo : EIATTR_KPARAM_INFO
	.align		4
.L_26:
        /*0028*/ 	.byte	0x04, 0x17
        /*002a*/ 	.short	(.L_28 - .L_27)
.L_27:
        /*002c*/ 	.word	0x00000000
        /*0030*/ 	.short	0x0002
        /*0032*/ 	.short	0x0010
        /*0034*/ 	.byte	0x00, 0xf5, 0x21, 0x00


	//----- nvinfo : EIATTR_KPARAM_INFO
	.align		4
.L_28:
        /*0038*/ 	.byte	0x04, 0x17
        /*003a*/ 	.short	(.L_30 - .L_29)
.L_29:
        /*003c*/ 	.word	0x00000000
        /*0040*/ 	.short	0x0001
        /*0042*/ 	.short	0x0008
        /*0044*/ 	.byte	0x00, 0xf5, 0x21, 0x00


	//----- nvinfo : EIATTR_KPARAM_INFO
	.align		4
.L_30:
        /*0048*/ 	.byte	0x04, 0x17
        /*004a*/ 	.short	(.L_32 - .L_31)
.L_31:
        /*004c*/ 	.word	0x00000000
        /*0050*/ 	.short	0x0000
        /*0052*/ 	.short	0x0000
        /*0054*/ 	.byte	0x00, 0xf5, 0x21, 0x00


	//----- nvinfo : EIATTR_SPARSE_MMA_MASK
	.align		4
.L_32:
        /*0058*/ 	.byte	0x03, 0x50
        /*005a*/ 	.short	0x0000


	//----- nvinfo : EIATTR_MAXREG_COUNT
	.align		4
        /*005c*/ 	.byte	0x03, 0x1b
        /*005e*/ 	.short	0x00ff


	//----- nvinfo : EIATTR_NUM_BARRIERS
	.align		4
        /*0060*/ 	.byte	0x02, 0x4c
        /*0062*/ 	.byte	0x01
	.zero		1


	//----- nvinfo : EIATTR_MERCURY_ISA_VERSION
	.align		4
        /*0064*/ 	.byte	0x03, 0x5f
        /*0066*/ 	.short	0x0101


	//----- nvinfo : EIATTR_VRC_CTA_INIT_COUNT
	.align		4
        /*0068*/ 	.byte	0x02, 0x4a
	.zero		1
	.zero		1


	//----- nvinfo : EIATTR_EXIT_INSTR_OFFSETS
	.align		4
        /*006c*/ 	.byte	0x04, 0x1c
        /*006e*/ 	.short	(.L_34 - .L_33)


	//   ....[0]....
.L_33:
        /*0070*/ 	.word	0x00000060


	//   ....[1]....
        /*0074*/ 	.word	0x00000d70


	//----- nvinfo : EIATTR_CRS_STACK_SIZE
	.align		4
.L_34:
        /*0078*/ 	.byte	0x04, 0x1e
        /*007a*/ 	.short	(.L_36 - .L_35)
.L_35:
        /*007c*/ 	.word	0x00000000


	//----- nvinfo : EIATTR_CBANK_PARAM_SIZE
	.align		4
.L_36:
        /*0080*/ 	.byte	0x03, 0x19
        /*0082*/ 	.short	0x0024


	//----- nvinfo : EIATTR_PARAM_CBANK
	.align		4
        /*0084*/ 	.byte	0x04, 0x0a
        /*0086*/ 	.short	(.L_38 - .L_37)
	.align		4
.L_37:
        /*0088*/ 	.word	index@(.nv.constant0._Z4movePjS_S_P17curandStateXORWOWj)
        /*008c*/ 	.short	0x0380
        /*008e*/ 	.short	0x0024


	//----- nvinfo : EIATTR_SW_WAR
	.align		4
.L_38:
        /*0090*/ 	.byte	0x04, 0x36
        /*0092*/ 	.short	(.L_40 - .L_39)
.L_39:
        /*0094*/ 	.word	0x00000008
.L_40:


//--------------------- .nv.info._Z4initPjS_S_P17curandStateXORWOWm --------------------------
	.section	.nv.info._Z4initPjS_S_P17curandStateXORWOWm,"",@"SHT_CUDA_INFO"
	.sectionflags	@""
	.align	4


	//----- nvinfo : EIATTR_CUDA_API_VERSION
	.align		4
        /*0000*/ 	.byte	0x04, 0x37
        /*0002*/ 	.short	(.L_42 - .L_41)
.L_41:
        /*0004*/ 	.word	0x00000082


	//----- nvinfo : EIATTR_KPARAM_INFO
	.align		4
.L_42:
        /*0008*/ 	.byte	0x04, 0x17
        /*000a*/ 	.short	(.L_44 - .L_43)
.L_43:
        /*000c*/ 	.word	0x00000000
        /*0010*/ 	.short	0x0004
        /*0012*/ 	.short	0x0020
        /*0014*/ 	.byte	0x00, 0xf0, 0x21, 0x00


	//----- nvinfo : EIATTR_KPARAM_INFO
	.align		4
.L_44:
        /*0018*/ 	.byte	0x04, 0x17
        /*001a*/ 	.short	(.L_46 - .L_45)
.L_45:
        /*001c*/ 	.word	0x00000000
        /*0020*/ 	.short	0x0003
        /*0022*/ 	.short	0x0018
        /*0024*/ 	.byte	0x00, 0xf5, 0x21, 0x00


	//----- nvinfo : EIATTR_KPARAM_INFO
	.align		4
.L_46:
        /*0028*/ 	.byte	0x04, 0x17
        /*002a*/ 	.short	(.L_48 - .L_47)
.L_47:
        /*002c*/ 	.word	0x00000000
        /*0030*/ 	.short	0x0002
        /*0032*/ 	.short	0x0010
        /*0034*/ 	.byte	0x00, 0xf5, 0x21, 0x00


	//----- nvinfo : EIATTR_KPARAM_INFO
	.align		4
.L_48:
        /*0038*/ 	.byte	0x04, 0x17
        /*003a*/ 	.short	(.L_50 - .L_49)
.L_49:
        /*003c*/ 	.word	0x00000000
        /*0040*/ 	.short	0x0001
        /*0042*/ 	.short	0x0008
        /*0044*/ 	.byte	0x00, 0xf5, 0x21, 0x00


	//----- nvinfo : EIATTR_KPARAM_INFO
	.align		4
.L_50:
        /*0048*/ 	.byte	0x04, 0x17
        /*004a*/ 	.short	(.L_52 - .L_51)
.L_51:
        /*004c*/ 	.word	0x00000000
        /*0050*/ 	.short	0x0000
        /*0052*/ 	.short	0x0000
        /*0054*/ 	.byte	0x00, 0xf5, 0x21, 0x00


	//----- nvinfo : EIATTR_SPARSE_MMA_MASK
	.align		4
.L_52:
        /*0058*/ 	.byte	0x03, 0x50
        /*005a*/ 	.short	0x0000


	//----- nvinfo : EIATTR_MAXREG_COUNT
	.align		4
        /*005c*/ 	.byte	0x03, 0x1b
        /*005e*/ 	.short	0x00ff


	//----- nvinfo : EIATTR_MERCURY_ISA_VERSION
	.align		4
        /*0060*/ 	.byte	0x03, 0x5f
        /*0062*/ 	.short	0x0101


	//----- nvinfo : EIATTR_VRC_CTA_INIT_COUNT
	.align		4
        /*0064*/ 	.byte	0x02, 0x4a
	.zero		1
	.zero		1


	//----- nvinfo : EIATTR_EXIT_INSTR_OFFSETS
	.align		4
        /*0068*/ 	.byte	0x04, 0x1c
        /*006a*/ 	.short	(.L_54 - .L_53)


	//   ....[0]....
.L_53:
        /*006c*/ 	.word	0x00000070


	//   ....[1]....
        /*0070*/ 	.word	0x00002960


	//----- nvinfo : EIATTR_CRS_STACK_SIZE
	.align		4
.L_54:
        /*0074*/ 	.byte	0x04, 0x1e
        /*0076*/ 	.short	(.L_56 - .L_55)
.L_55:
        /*0078*/ 	.word	0x00000000


	//----- nvinfo : EIATTR_CBANK_PARAM_SIZE
	.align		4
.L_56:
        /*007c*/ 	.byte	0x03, 0x19
        /*007e*/ 	.short	0x0028


	//----- nvinfo : EIATTR_PARAM_CBANK
	.align		4
        /*0080*/ 	.byte	0x04, 0x0a
        /*0082*/ 	.short	(.L_58 - .L_57)
	.align		4
.L_57:
        /*0084*/ 	.word	index@(.nv.constant0._Z4initPjS_S_P17curandStateXORWOWm)
        /*0088*/ 	.short	0x0380
        /*008a*/ 	.short	0x0028


	//----- nvinfo : EIATTR_SW_WAR
	.align		4
.L_58:
        /*008c*/ 	.byte	0x04, 0x36
        /*008e*/ 	.short	(.L_60 - .L_59)
.L_59:
        /*0090*/ 	.word	0x00000008
.L_60:


//--------------------- .nv.callgraph             --------------------------
	.section	.nv.callgraph,"",@"SHT_CUDA_CALLGRAPH"
	.align	4
	.sectionentsize	8
	.align		4
        /*0000*/ 	.word	0x00000000
	.align		4
        /*0004*/ 	.word	0xffffffff
	.align		4
        /*0008*/ 	.word	0x00000000
	.align		4
        /*000c*/ 	.word	0xfffffffe
	.align		4
        /*0010*/ 	.word	0x00000000
	.align		4
        /*0014*/ 	.word	0xfffffffd
	.align		4
        /*0018*/ 	.word	0x00000000
	.align		4
        /*001c*/ 	.word	0xfffffffc


//--------------------- .nv.constant4             --------------------------
	.section	.nv.constant4,"a",@progbits
	.align	8
	.align		8
.nv.constant4:
        /*0000*/ 	.dword	precalc_xorwow_matrix
	.align		8
        /*0008*/ 	.dword	precalc_xorwow_offset_matrix
	.align		8
        /*0010*/ 	.dword	mrg32k3aM1
	.align		8
        /*0018*/ 	.dword	mrg32k3aM2
	.align		8
        /*0020*/ 	.dword	mrg32k3aM1SubSeq
	.align		8
        /*0028*/ 	.dword	mrg32k3aM2SubSeq
	.align		8
        /*0030*/ 	.dword	mrg32k3aM1Seq
	.align		8
        /*0038*/ 	.dword	mrg32k3aM2Seq


//--------------------- .nv.constant3             --------------------------
	.section	.nv.constant3,"a",@progbits
	.align	8
.nv.constant3:
	.type		__cr_lgamma_table,@object
	.size		__cr_lgamma_table,(.L_8 - __cr_lgamma_table)
__cr_lgamma_table:
        /*0000*/ 	.byte	0x00, 0x00, 0x00, 0x00, 0x00, 0x00, 0x00, 0x00, 0x00, 0x00, 0x00, 0x00, 0x00, 0x00, 0x00, 0x00
        /*0010*/ 	.byte	0xef, 0x39, 0xfa, 0xfe, 0x42, 0x2e, 0xe6, 0x3f, 0x02, 0x20, 0x2a, 0xfa, 0x0b, 0xab, 0xfc, 0x3f
        /*0020*/ 	.byte	0xf9, 0x2c, 0x92, 0x7c, 0xa7, 0x6c, 0x09, 0x40, 0xc9, 0x79, 0x44, 0x3c, 0x64, 0x26, 0x13, 0x40
        /*0030*/ 	.byte	0xca, 0x01, 0xcf, 0x3a, 0x27, 0x51, 0x1a, 0x40, 0x30, 0xcc, 0x2d, 0xf3, 0xe1, 0x0c, 0x21, 0x40
        /*0040*/ 	.byte	0x0d, 0xb7, 0xfc, 0x82, 0x8e, 0x35, 0x25, 0x40
.L_8:


//--------------------- .text._Z4movePjS_S_P17curandStateXORWOWj --------------------------
	.section	.text._Z4movePjS_S_P17curandStateXORWOWj,"ax",@progbits
	.align	128
        .global         _Z4movePjS_S_P17curandStateXORWOWj
        .type           _Z4movePjS_S_P17curandStateXORWOWj,@function
        .size           _Z4movePjS_S_P17curandStateXORWOWj,(.L_x_27 - _Z4movePjS_S_P17curandStateXORWOWj)
        .other          _Z4movePjS_S_P17curandStateXORWOWj,@"STO_CUDA_ENTRY STV_DEFAULT"
_Z4movePjS_S_P17curandStateXORWOWj:
.text._Z4movePjS_S_P17curandStateXORWOWj:
[----:B------:R-:W-:Y:S01]  /*0000*/  LDC R1, c[0x0][0x37c] ;  /* 0x0000df00ff017b82 */ /* 0x000fe20000000800 */
[----:B------:R-:W0:Y:S07]  /*0010*/  S2R R0, SR_TID.X ;  /* 0x0000000000007919 */ /* 0x000e2e0000002100 */
[----:B------:R-:W0:Y:S08]  /*0020*/  S2UR UR7, SR_CTAID.X ;  /* 0x00000000000779c3 */ /* 0x000e300000002500 */
[----:B------:R-:W0:Y:S02]  /*0030*/  LDC R3, c[0x0][0x360] ;  /* 0x0000d800ff037b82 */ /* 0x000e240000000800 */
[----:B0-----:R-:W-:-:S05]  /*0040*/  IMAD R5, R3, UR7, R0 ;  /* 0x0000000703057c24 */ /* 0x001fca000f8e0200 */
[----:B------:R-:W-:-:S13]  /*0050*/  ISETP.GT.U32.AND P0, PT, R5, 0x3fff, PT ;  /* 0x00003fff0500780c */ /* 0x000fda0003f04070 */
[----:B------:R-:W-:Y:S05]  /*0060*/  @P0 EXIT ;  /* 0x000000000000094d */ /* 0x000fea0003800000 */
[----:B------:R-:W0:Y:S01]  /*0070*/  LDC.64 R8, c[0x0][0x390] ;  /* 0x0000e400ff087b82 */ /* 0x000e220000000a00 */
[----:B------:R-:W1:Y:S01]  /*0080*/  LDCU.64 UR8, c[0x0][0x358] ;  /* 0x00006b00ff0877ac */ /* 0x000e620008000a00 */
[----:B------:R-:W2:Y:S06]  /*0090*/  LDCU UR4, c[0x0][0x3a0] ;  /* 0x00007400ff0477ac */ /* 0x000eac0008000800 */
[----:B------:R-:W3:Y:S01]  /*00a0*/  LDC.64 R6, c[0x0][0x398] ;  /* 0x0000e600ff067b82 */ /* 0x000ee20000000a00 */
[----:B0-----:R-:W-:-:S05]  /*00b0*/  IMAD.WIDE.U32 R8, R5, 0x4, R8 ;  /* 0x0000000405087825 */ /* 0x001fca00078e0008 */
[----:B-1----:R0:W5:Y:S01]  /*00c0*/  LDG.E R2, desc[UR8][R8.64] ;  /* 0x0000000808027981 */ /* 0x002162000c1e1900 */
[----:B---3--:R-:W-:-:S05]  /*00d0*/  IMAD.WIDE.U32 R6, R5, 0x30, R6 ;  /* 0x0000003005067825 */ /* 0x008fca00078e0006 */
[----:B------:R0:W5:Y:S04]  /*00e0*/  LDG.E R4, desc[UR8][R6.64+0x20] ;  /* 0x0000200806047981 */ /* 0x000168000c1e1900 */
[----:B------:R0:W5:Y:S04]  /*00f0*/  LDG.E.64 R12, desc[UR8][R6.64+0x28] ;  /* 0x00002808060c7981 */ /* 0x000168000c1e1b00 */
[----:B------:R0:W5:Y:S04]  /*0100*/  LDG.E.64 R14, desc[UR8][R6.64] ;  /* 0x00000008060e7981 */ /* 0x000168000c1e1b00 */
[----:B------:R0:W5:Y:S04]  /*0110*/  LDG.E.64 R16, desc[UR8][R6.64+0x8] ;  /* 0x0000080806107981 */ /* 0x000168000c1e1b00 */
[----:B------:R0:W5:Y:S04]  /*0120*/  LDG.E.64 R18, desc[UR8][R6.64+0x10] ;  /* 0x0000100806127981 */ /* 0x000168000c1e1b00 */
[----:B------:R0:W5:Y:S01]  /*0130*/  LDG.E.64 R20, desc[UR8][R6.64+0x18] ;  /* 0x0000180806147981 */ /* 0x000162000c1e1b00 */
[----:B--2---:R-:W-:-:S09]  /*0140*/  UISETP.NE.AND UP0, UPT, UR4, URZ, UPT ;  /* 0x000000ff0400728c */ /* 0x004fd2000bf05270 */
[----:B0-----:R-:W-:Y:S05]  /*0150*/  BRA.U !UP0, `(.L_x_0) ;  /* 0x0000000908d07547 */ /* 0x001fea000b800000 */
[----:B------:R-:W0:Y:S01]  /*0160*/  I2F.U32.RP R22, R3 ;  /* 0x0000000300167306 */ /* 0x000e220000209000 */
[----:B------:R-:W1:Y:S07]  /*0170*/  LDC.64 R8, c[0x0][0x380] ;  /* 0x0000e000ff087b82 */ /* 0x000e6e0000000a00 */
[----:B0-----:R-:W0:Y:S01]  /*0180*/  MUFU.RCP R22, R22 ;  /* 0x0000001600167308 */ /* 0x001e220000001000 */
[----:B------:R-:W-:Y:S02]  /*0190*/  IMAD.IADD R6, R3, 0x1, R0 ;  /* 0x0000000103067824 */ /* 0x000fe400078e0200 */
[----:B-1---5:R-:W-:-:S04]  /*01a0*/  IMAD.WIDE.U32 R8, R2, 0x4, R8 ;  /* 0x0000000402087825 */ /* 0x022fc800078e0008 */
[----:B0-----:R-:W-:Y:S01]  /*01b0*/  VIADD R11, R22, 0xffffffe ;  /* 0x0ffffffe160b7836 */ /* 0x001fe20000000000 */
[C---:B------:R-:W-:Y:S01]  /*01c0*/  ISETP.GE.U32.AND P0, PT, R6.reuse, 0x40, PT ;  /* 0x000000400600780c */ /* 0x040fe20003f06070 */
[----:B------:R0:W5:Y:S01]  /*01d0*/  LDG.E R5, desc[UR8][R8.64] ;  /* 0x0000000808057981 */ /* 0x000162000c1e1900 */
[----:B------:R-:W-:Y:S01]  /*01e0*/  VIMNMX.U32 R7, PT, PT, R6, 0x40, !PT ;  /* 0x0000004006077848 */ /* 0x000fe20007fe0000 */
[----:B------:R-:W1:Y:S01]  /*01f0*/  S2UR UR5, SR_CgaCtaId ;  /* 0x00000000000579c3 */ /* 0x000e620000008800 */
[----:B------:R-:W-:Y:S01]  /*0200*/  ISETP.NE.U32.AND P2, PT, R3, RZ, PT ;  /* 0x000000ff0300720c */ /* 0x000fe20003f45070 */
[----:B------:R-:W2:Y:S01]  /*0210*/  F2I.FTZ.U32.TRUNC.NTZ R11, R11 ;  /* 0x0000000b000b7305 */ /* 0x000ea2000021f000 */
[----:B------:R-:W-:Y:S01]  /*0220*/  UMOV UR4, 0x400 ;  /* 0x0000040000047882 */ /* 0x000fe20000000000 */
[----:B0-----:R-:W-:Y:S01]  /*0230*/  SEL R8, RZ, 0x1, P0 ;  /* 0x00000001ff087807 */ /* 0x001fe20000000000 */
[----:B--2---:R-:W-:-:S04]  /*0240*/  IMAD.MOV R10, RZ, RZ, -R11 ;  /* 0x000000ffff0a7224 */ /* 0x004fc800078e0a0b */
[----:B------:R-:W-:Y:S02]  /*0250*/  IMAD R23, R10, R3, RZ ;  /* 0x000000030a177224 */ /* 0x000fe400078e02ff */
[----:B------:R-:W-:Y:S01]  /*0260*/  HFMA2 R10, -RZ, RZ, 0, 0 ;  /* 0x00000000ff0a7431 */ /* 0x000fe200000001ff */
[----:B-1----:R-:W-:-:S04]  /*0270*/  ULEA UR4, UR5, UR4, 0x18 ;  /* 0x0000000405047291 */ /* 0x002fc8000f8ec0ff */
[----:B------:R-:W-:Y:S01]  /*0280*/  IMAD.HI.U32 R9, R11, R23, R10 ;  /* 0x000000170b097227 */ /* 0x000fe200078e000a */
[----:B------:R-:W-:Y:S01]  /*0290*/  IADD3 R10, PT, PT, R7, -R6, -R8 ;  /* 0x80000006070a7210 */ /* 0x000fe20007ffe808 */
[----:B------:R-:W0:Y:S04]  /*02a0*/  LDC.64 R22, c[0x0][0x388] ;  /* 0x0000e200ff167b82 */ /* 0x000e280000000a00 */
[----:B------:R-:W-:-:S04]  /*02b0*/  IMAD.HI.U32 R7, R9, R10, RZ ;  /* 0x0000000a09077227 */ /* 0x000fc800078e00ff */
[----:B------:R-:W-:-:S04]  /*02c0*/  IMAD.MOV R9, RZ, RZ, -R7 ;  /* 0x000000ffff097224 */ /* 0x000fc800078e0a07 */
[----:B------:R-:W-:-:S05]  /*02d0*/  IMAD R10, R3, R9, R10 ;  /* 0x00000009030a7224 */ /* 0x000fca00078e020a */
[----:B------:R-:W-:Y:S01]  /*02e0*/  ISETP.GE.U32.AND P0, PT, R10, R3, PT ;  /* 0x000000030a00720c */ /* 0x000fe20003f06070 */
[----:B0-----:R-:W-:-:S12]  /*02f0*/  IMAD.WIDE.U32 R22, R0, 0x4, R22 ;  /* 0x0000000400167825 */ /* 0x001fd800078e0016 */
[----:B------:R-:W-:Y:S02]  /*0300*/  @P0 IMAD.IADD R10, R10, 0x1, -R3 ;  /* 0x000000010a0a0824 */ /* 0x000fe400078e0a03 */
[----:B------:R-:W-:Y:S02]  /*0310*/  @P0 VIADD R7, R7, 0x1 ;  /* 0x0000000107070836 */ /* 0x000fe40000000000 */
[----:B------:R-:W-:Y:S01]  /*0320*/  IMAD.WIDE R24, R3, 0x4, R22 ;  /* 0x0000000403187825 */ /* 0x000fe200078e0216 */
[----:B------:R-:W-:-:S03]  /*0330*/  ISETP.GE.U32.AND P1, PT, R10, R3, PT ;  /* 0x000000030a00720c */ /* 0x000fc60003f26070 */
[----:B------:R-:W-:-:S04]  /*0340*/  IMAD.IADD R10, R6, 0x1, R3 ;  /* 0x00000001060a7824 */ /* 0x000fc800078e0203 */
[----:B------:R-:W-:-:S06]  /*0350*/  IMAD.IADD R9, R10, 0x1, R3 ;  /* 0x000000010a097824 */ /* 0x000fcc00078e0203 */
[----:B------:R-:W-:Y:S02]  /*0360*/  @P1 IADD3 R7, PT, PT, R7, 0x1, RZ ;  /* 0x0000000107071810 */ /* 0x000fe40007ffe0ff */
[----:B------:R-:W-:-:S05]  /*0370*/  @!P2 LOP3.LUT R7, RZ, R3, RZ, 0x33, !PT ;  /* 0x00000003ff07a212 */ /* 0x000fca00078e33ff */
[----:B------:R-:W-:Y:S01]  /*0380*/  IMAD.IADD R7, R8, 0x1, R7 ;  /* 0x0000000108077824 */ /* 0x000fe200078e0207 */
[----:B------:R-:W-:Y:S01]  /*0390*/  LEA R8, R0, UR4, 0x2 ;  /* 0x0000000400087c11 */ /* 0x000fe2000f8e10ff */
[----:B------:R-:W-:-:S03]  /*03a0*/  UMOV UR4, URZ ;  /* 0x000000ff00047c82 */ /* 0x000fc60008000000 */
[----:B------:R-:W-:Y:S01]  /*03b0*/  IADD3 R33, PT, PT, R7, 0x1, RZ ;  /* 0x0000000107217810 */ /* 0x000fe20007ffe0ff */
[----:B------:R-:W-:-:S03]  /*03c0*/  IMAD R32, R3, 0x4, R8 ;  /* 0x0000000403207824 */ /* 0x000fc600078e0208 */
[----:B------:R-:W-:Y:S01]  /*03d0*/  LOP3.LUT R33, R33, 0x3, RZ, 0xc0, !PT ;  /* 0x0000000321217812 */ /* 0x000fe200078ec0ff */
[----:B------:R-:W-:-:S07]  /*03e0*/  IMAD R11, R3, 0x4, R32 ;  /* 0x00000004030b7824 */ /* 0x000fce00078e0220 */
.L_x_13:
[----:B0-----:R-:W0:Y:S01]  /*03f0*/  LDCU UR5, c[0x0][0x3a0] ;  /* 0x00007400ff0577ac */ /* 0x001e220008000800 */
[----:B------:R-:W-:Y:S01]  /*0400*/  ISETP.GT.U32.AND P0, PT, R0, 0x3f, PT ;  /* 0x0000003f0000780c */ /* 0x000fe20003f04070 */
[----:B------:R-:W-:Y:S01]  /*0410*/  BSSY.RECONVERGENT B0, `(.L_x_1) ;  /* 0x0000028000007945 */ /* 0x000fe20003800200 */
[----:B------:R-:W-:Y:S01]  /*0420*/  MOV R31, R15 ;  /* 0x0000000f001f7202 */ /* 0x000fe20000000f00 */
[----:B------:R-:W-:Y:S01]  /*0430*/  UIADD3 UR4, UPT, UPT, UR4, 0x1, URZ ;  /* 0x0000000104047890 */ /* 0x000fe2000fffe0ff */
[----:B-1----:R-:W-:Y:S01]  /*0440*/  IMAD.MOV.U32 R28, RZ, RZ, R16 ;  /* 0x000000ffff1c7224 */ /* 0x002fe200078e0010 */
[----:B------:R-:W-:Y:S01]  /*0450*/  MOV R16, R18 ;  /* 0x0000001200107202 */ /* 0x000fe20000000f00 */
[----:B------:R-:W-:Y:S02]  /*0460*/  IMAD.MOV.U32 R15, RZ, RZ, R17 ;  /* 0x000000ffff0f7224 */ /* 0x000fe400078e0011 */
[----:B------:R-:W-:Y:S01]  /*0470*/  IMAD.MOV.U32 R17, RZ, RZ, R19 ;  /* 0x000000ffff117224 */ /* 0x000fe200078e0013 */
[----:B0-----:R-:W-:-:S04]  /*0480*/  UISETP.NE.AND UP0, UPT, UR4, UR5, UPT ;  /* 0x000000050400728c */ /* 0x001fc8000bf05270 */
[----:B--234-:R-:W-:Y:S07]  /*0490*/  @P0 BRA `(.L_x_2) ;  /* 0x00000000007c0947 */ /* 0x01cfee0003800000 */
[----:B------:R-:W-:Y:S01]  /*04a0*/  ISETP.NE.AND P2, PT, R33, RZ, PT ;  /* 0x000000ff2100720c */ /* 0x000fe20003f45270 */
[----:B------:R-:W-:Y:S01]  /*04b0*/  BSSY.RECONVERGENT B1, `(.L_x_3) ;  /* 0x000000d000017945 */ /* 0x000fe20003800200 */
[----:B------:R-:W-:Y:S01]  /*04c0*/  ISETP.GE.U32.AND P1, PT, R7, 0x3, PT ;  /* 0x000000030700780c */ /* 0x000fe20003f26070 */
[----:B------:R-:W-:-:S10]  /*04d0*/  IMAD.MOV.U32 R18, RZ, RZ, R0 ;  /* 0x000000ffff127224 */ /* 0x000fd400078e0000 */
[----:B------:R-:W-:Y:S05]  /*04e0*/  @!P2 BRA `(.L_x_4) ;  /* 0x000000000024a947 */ /* 0x000fea0003800000 */
[----:B------:R0:W-:Y:S01]  /*04f0*/  STS [R8], RZ ;  /* 0x000000ff08007388 */ /* 0x0001e20000000800 */
[----:B------:R-:W-:Y:S02]  /*0500*/  ISETP.NE.AND P2, PT, R33, 0x1, PT ;  /* 0x000000012100780c */ /* 0x000fe40003f45270 */
[----:B------:R-:W-:-:S11]  /*0510*/  MOV R18, R6 ;  /* 0x0000000600127202 */ /* 0x000fd60000000f00 */
[----:B0-----:R-:W-:Y:S05]  /*0520*/  @!P2 BRA `(.L_x_4) ;  /* 0x000000000014a947 */ /* 0x001fea0003800000 */
[----:B------:R-:W-:Y:S01]  /*0530*/  ISETP.NE.AND P2, PT, R33, 0x2, PT ;  /* 0x000000022100780c */ /* 0x000fe20003f45270 */
[----:B------:R0:W-:Y:S01]  /*0540*/  STS [R32], RZ ;  /* 0x000000ff20007388 */ /* 0x0001e20000000800 */
[----:B------:R-:W-:-:S11]  /*0550*/  IMAD.MOV.U32 R18, RZ, RZ, R10 ;  /* 0x000000ffff127224 */ /* 0x000fd600078e000a */
[----:B------:R0:W-:Y:S01]  /*0560*/  @P2 STS [R11], RZ ;  /* 0x000000ff0b002388 */ /* 0x0001e20000000800 */
[----:B------:R-:W-:-:S07]  /*0570*/  @P2 IMAD.MOV.U32 R18, RZ, RZ, R9 ;  /* 0x000000ffff122224 */ /* 0x000fce00078e0009 */
.L_x_4:
[----:B------:R-:W-:Y:S05]  /*0580*/  BSYNC.RECONVERGENT B1 ;  /* 0x0000000000017941 */ /* 0x000fea0003800200 */
.L_x_3:
[----:B------:R-:W-:Y:S05]  /*0590*/  @!P1 BRA `(.L_x_2) ;  /* 0x00000000003c9947 */ /* 0x000fea0003800000 */
[----:B------:R-:W1:Y:S01]  /*05a0*/  S2UR UR6, SR_CgaCtaId ;  /* 0x00000000000679c3 */ /* 0x000e620000008800 */
[----:B------:R-:W-:Y:S02]  /*05b0*/  UMOV UR5, 0x400 ;  /* 0x0000040000057882 */ /* 0x000fe40000000000 */
[----:B-1----:R-:W-:-:S06]  /*05c0*/  ULEA UR5, UR6, UR5, 0x18 ;  /* 0x0000000506057291 */ /* 0x002fcc000f8ec0ff */
[----:B------:R-:W-:-:S07]  /*05d0*/  LEA R26, R18, UR5, 0x2 ;  /* 0x00000005121a7c11 */ /* 0x000fce000f8e10ff */
.L_x_5:
[C---:B------:R-:W-:Y:S01]  /*05e0*/  LEA R19, R3.reuse, R26, 0x2 ;  /* 0x0000001a03137211 */ /* 0x040fe200078e10ff */
[C-C-:B------:R-:W-:Y:S01]  /*05f0*/  IMAD R27, R3.reuse, 0x8, R26.reuse ;  /* 0x00000008031b7824 */ /* 0x140fe200078e021a */
[----:B------:R1:W-:Y:S01]  /*0600*/  STS [R26], RZ ;  /* 0x000000ff1a007388 */ /* 0x0003e20000000800 */
[C---:B------:R-:W-:Y:S02]  /*0610*/  IMAD R29, R3.reuse, 0xc, R26 ;  /* 0x0000000c031d7824 */ /* 0x040fe400078e021a */
[----:B------:R-:W-:Y:S01]  /*0620*/  IMAD R18, R3, 0x4, R18 ;  /* 0x0000000403127824 */ /* 0x000fe200078e0212 */
[----:B------:R2:W-:Y:S04]  /*0630*/  STS [R19], RZ ;  /* 0x000000ff13007388 */ /* 0x0005e80000000800 */
[----:B------:R2:W-:Y:S01]  /*0640*/  STS [R27], RZ ;  /* 0x000000ff1b007388 */ /* 0x0005e20000000800 */
[----:B------:R-:W-:-:S02]  /*0650*/  ISETP.GE.U32.AND P1, PT, R18, 0x40, PT ;  /* 0x000000401200780c */ /* 0x000fc40003f26070 */
[----:B-1----:R-:W-:Y:S01]  /*0660*/  LEA R26, R3, R26, 0x4 ;  /* 0x0000001a031a7211 */ /* 0x002fe200078e20ff */
[----:B------:R2:W-:Y:S10]  /*0670*/  STS [R29], RZ ;  /* 0x000000ff1d007388 */ /* 0x0005f40000000800 */
[----:B--2---:R-:W-:Y:S05]  /*0680*/  @!P1 BRA `(.L_x_5) ;  /* 0xfffffffc00d49947 */ /* 0x004fea000383ffff */
.L_x_2:
[----:B------:R-:W-:Y:S05]  /*0690*/  BSYNC.RECONVERGENT B0 ;  /* 0x0000000000007941 */ /* 0x000fea0003800200 */
.L_x_1:
[----:B------:R-:W-:Y:S01]  /*06a0*/  SHF.R.U32.HI R18, RZ, 0x2, R31 ;  /* 0x00000002ff127819 */ /* 0x000fe2000001161f */
[----:B------:R-:W-:Y:S01]  /*06b0*/  IMAD.SHL.U32 R26, R17, 0x10, RZ ;  /* 0x00000010111a7824 */ /* 0x000fe200078e00ff */
[----:B------:R-:W1:Y:S02]  /*06c0*/  LDCU.64 UR10, c[0x0][0x380] ;  /* 0x00007000ff0a77ac */ /* 0x000e640008000a00 */
[----:B------:R-:W-:-:S05]  /*06d0*/  LOP3.LUT R18, R18, R31, RZ, 0x3c, !PT ;  /* 0x0000001f12127212 */ /* 0x000fca00078e3cff */
[----:B------:R-:W-:-:S05]  /*06e0*/  IMAD.SHL.U32 R19, R18, 0x2, RZ ;  /* 0x0000000212137824 */ /* 0x000fca00078e00ff */
[----:B------:R-:W-:-:S04]  /*06f0*/  LOP3.LUT R19, R17, R26, R19, 0x96, !PT ;  /* 0x0000001a11137212 */ /* 0x000fc800078e9613 */
[----:B------:R-:W-:-:S04]  /*0700*/  LOP3.LUT R18, R19, R18, RZ, 0x3c, !PT ;  /* 0x0000001213127212 */ /* 0x000fc800078e3cff */
[----:B------:R-:W-:-:S04]  /*0710*/  IADD3 R29, PT, PT, R14, 0x5, R18 ;  /* 0x000000050e1d7810 */ /* 0x000fc80007ffe012 */
[----:B------:R-:W-:-:S04]  /*0720*/  SHF.L.U32 R19, R29, 0x2, RZ ;  /* 0x000000021d137819 */ /* 0x000fc800000006ff */
[----:B------:R-:W-:Y:S01]  /*0730*/  LOP3.LUT R19, R19, 0xfc, RZ, 0xc0, !PT ;  /* 0x000000fc13137812 */ /* 0x000fe200078ec0ff */
[----:B------:R-:W-:Y:S03]  /*0740*/  BAR.SYNC.DEFER_BLOCKING 0x0 ;  /* 0x0000000000007b1d */ /* 0x000fe60000010000 */
[----:B-1----:R-:W-:-:S05]  /*0750*/  IADD3 R26, P1, PT, R19, UR10, RZ ;  /* 0x0000000a131a7c10 */ /* 0x002fca000ff3e0ff */
[----:B------:R-:W-:-:S05]  /*0760*/  IMAD.X R27, RZ, RZ, UR11, P1 ;  /* 0x0000000bff1b7e24 */ /* 0x000fca00088e06ff */
[----:B------:R1:W2:Y:S01]  /*0770*/  LDG.E R26, desc[UR8][R26.64] ;  /* 0x000000081a1a7981 */ /* 0x0002a2000c1e1900 */
[----:B------:R-:W-:Y:S01]  /*0780*/  SHF.R.U32.HI R19, RZ, 0x2, R28 ;  /* 0x00000002ff137819 */ /* 0x000fe2000001161c */
[----:B------:R-:W-:Y:S02]  /*0790*/  VIADD R14, R14, 0xb0f8a ;  /* 0x000b0f8a0e0e7836 */ /* 0x000fe40000000000 */
[----:B------:R-:W-:Y:S01]  /*07a0*/  HFMA2 R31, -RZ, RZ, 0.1171875, 0 ;  /* 0x2f800000ff1f7431 */ /* 0x000fe200000001ff */
[----:B------:R-:W-:Y:S01]  /*07b0*/  BSSY.RECONVERGENT B0, `(.L_x_6) ;  /* 0x0000019000007945 */ /* 0x000fe20003800200 */
[----:B------:R-:W-:Y:S02]  /*07c0*/  LOP3.LUT R19, R19, R28, RZ, 0x3c, !PT ;  /* 0x0000001c13137212 */ /* 0x000fe400078e3cff */
[----:B------:R-:W-:-:S03]  /*07d0*/  SHF.L.U32 R28, R18, 0x4, RZ ;  /* 0x00000004121c7819 */ /* 0x000fc600000006ff */
[----:B------:R-:W-:Y:S02]  /*07e0*/  IMAD.SHL.U32 R30, R19, 0x2, RZ ;  /* 0x00000002131e7824 */ /* 0x000fe400078e00ff */
[----:B-1----:R-:W-:-:S03]  /*07f0*/  IMAD.MOV.U32 R27, RZ, RZ, 0x3f800000 ;  /* 0x3f800000ff1b7424 */ /* 0x002fc600078e00ff */
[----:B------:R-:W-:-:S04]  /*0800*/  LOP3.LUT R19, R19, R30, R28, 0x96, !PT ;  /* 0x0000001e13137212 */ /* 0x000fc800078e961c */
[----:B------:R-:W-:-:S05]  /*0810*/  LOP3.LUT R19, R19, R18, RZ, 0x3c, !PT ;  /* 0x0000001213137212 */ /* 0x000fca00078e3cff */
[----:B------:R-:W-:-:S05]  /*0820*/  IMAD.IADD R28, R19, 0x1, R14 ;  /* 0x00000001131c7824 */ /* 0x000fca00078e020e */
[----:B------:R-:W-:-:S05]  /*0830*/  I2FP.F32.U32 R28, R28 ;  /* 0x0000001c001c7245 */ /* 0x000fca0000201000 */
[----:B------:R-:W-:Y:S01]  /*0840*/  FFMA R28, R28, R31, 1.1641532182693481445e-10 ;  /* 0x2f0000001c1c7423 */ /* 0x000fe2000000001f */
[----:B--2--5:R-:W-:-:S04]  /*0850*/  ISETP.GT.U32.AND P1, PT, R26, R5, PT ;  /* 0x000000051a00720c */ /* 0x024fc80003f24070 */
[----:B------:R-:W-:-:S04]  /*0860*/  FSEL R27, R27, 0.5, P1 ;  /* 0x3f0000001b1b7808 */ /* 0x000fc80000800000 */
[----:B------:R-:W-:-:S13]  /*0870*/  FSETP.GEU.AND P1, PT, R28, R27, PT ;  /* 0x0000001b1c00720b */ /* 0x000fda0003f2e000 */
[----:B------:R-:W-:Y:S05]  /*0880*/  @P1 BRA `(.L_x_7) ;  /* 0x00000000002c1947 */ /* 0x000fea0003800000 */
[----:B------:R-:W1:Y:S01]  /*0890*/  S2UR UR6, SR_CgaCtaId ;  /* 0x00000000000679c3 */ /* 0x000e620000008800 */
[----:B------:R-:W-:Y:S01]  /*08a0*/  UMOV UR5, 0x400 ;  /* 0x0000040000057882 */ /* 0x000fe20000000000 */
[----:B------:R-:W-:Y:S01]  /*08b0*/  LOP3.LUT R29, R29, 0x3f, RZ, 0xc0, !PT ;  /* 0x0000003f1d1d7812 */ /* 0x000fe200078ec0ff */
[----:B------:R-:W-:Y:S01]  /*08c0*/  IMAD.MOV.U32 R30, RZ, RZ, -0x1 ;  /* 0xffffffffff1e7424 */ /* 0x000fe200078e00ff */
[----:B------:R-:W-:Y:S01]  /*08d0*/  MOV R5, R26 ;  /* 0x0000001a00057202 */ /* 0x000fe20000000f00 */
[----:B-1----:R-:W-:-:S06]  /*08e0*/  ULEA UR5, UR6, UR5, 0x18 ;  /* 0x0000000506057291 */ /* 0x002fcc000f8ec0ff */
[----:B------:R-:W-:Y:S01]  /*08f0*/  LEA R27, R2, UR5, 0x2 ;  /* 0x00000005021b7c11 */ /* 0x000fe2000f8e10ff */
[----:B------:R-:W-:Y:S01]  /*0900*/  IMAD.MOV.U32 R2, RZ, RZ, R29 ;  /* 0x000000ffff027224 */ /* 0x000fe200078e001d */
[----:B------:R-:W-:-:S03]  /*0910*/  LEA R28, R29, UR5, 0x2 ;  /* 0x000000051d1c7c11 */ /* 0x000fc6000f8e10ff */
[----:B------:R1:W-:Y:S04]  /*0920*/  ATOMS.ADD RZ, [R27], R30 ;  /* 0x0000001e1bff738c */ /* 0x0003e80000000000 */
[----:B------:R1:W-:Y:S02]  /*0930*/  ATOMS.POPC.INC.32 RZ, [R28+URZ] ;  /* 0x000000001cff7f8c */ /* 0x0003e4000d8000ff */
.L_x_7:
[----:B------:R-:W-:Y:S05]  /*0940*/  BSYNC.RECONVERGENT B0 ;  /* 0x0000000000007941 */ /* 0x000fea0003800200 */
.L_x_6:
[----:B------:R-:W-:Y:S06]  /*0950*/  BAR.SYNC.DEFER_BLOCKING 0x0 ;  /* 0x0000000000007b1d */ /* 0x000fec0000010000 */
[----:B------:R-:W-:Y:S04]  /*0960*/  BSSY.RECONVERGENT B0, `(.L_x_8) ;  /* 0x0000031000007945 */ /* 0x000fe80003800200 */
[----:B------:R-:W-:Y:S05]  /*0970*/  @P0 BRA `(.L_x_9) ;  /* 0x0000000000bc0947 */ /* 0x000fea0003800000 */
[----:B------:R-:W-:Y:S01]  /*0980*/  ISETP.NE.AND P0, PT, R33, RZ, PT ;  /* 0x000000ff2100720c */ /* 0x000fe20003f05270 */
[----:B------:R-:W-:Y:S01]  /*0990*/  BSSY.RECONVERGENT B1, `(.L_x_10) ;  /* 0x0000011000017945 */ /* 0x000fe20003800200 */
[----:B------:R-:W-:-:S11]  /*09a0*/  IMAD.MOV.U32 R31, RZ, RZ, R0 ;  /* 0x000000ffff1f7224 */ /* 0x000fd600078e0000 */
[----:B------:R-:W-:Y:S05]  /*09b0*/  @!P0 BRA `(.L_x_11) ;  /* 0x0000000000388947 */ /* 0x000fea0003800000 */
[----:B-1----:R-:W1:Y:S01]  /*09c0*/  LDS R27, [R8] ;  /* 0x00000000081b7984 */ /* 0x002e620000000800 */
[----:B------:R-:W-:Y:S02]  /*09d0*/  ISETP.NE.AND P0, PT, R33, 0x1, PT ;  /* 0x000000012100780c */ /* 0x000fe40003f05270 */
[----:B------:R-:W-:Y:S01]  /*09e0*/  MOV R31, R6 ;  /* 0x00000006001f7202 */ /* 0x000fe20000000f00 */
[----:B-1----:R2:W-:Y:S10]  /*09f0*/  REDG.E.ADD.STRONG.GPU desc[UR8][R22.64], R27 ;  /* 0x0000001b1600798e */ /* 0x0025f4000c12e108 */
[----:B------:R-:W-:Y:S05]  /*0a00*/  @!P0 BRA `(.L_x_11) ;  /* 0x0000000000248947 */ /* 0x000fea0003800000 */
[----:B--2---:R-:W1:Y:S01]  /*0a10*/  LDS R27, [R32] ;  /* 0x00000000201b7984 */ /* 0x004e620000000800 */
[----:B------:R-:W-:Y:S01]  /*0a20*/  ISETP.NE.AND P0, PT, R33, 0x2, PT ;  /* 0x000000022100780c */ /* 0x000fe20003f05270 */
[----:B------:R-:W-:Y:S02]  /*0a30*/  IMAD.MOV.U32 R31, RZ, RZ, R10 ;  /* 0x000000ffff1f7224 */ /* 0x000fe400078e000a */
[----:B-1----:R3:W-:Y:S10]  /*0a40*/  REDG.E.ADD.STRONG.GPU desc[UR8][R24.64], R27 ;  /* 0x0000001b1800798e */ /* 0x0027f4000c12e108 */
[----:B------:R-:W-:Y:S05]  /*0a50*/  @!P0 BRA `(.L_x_11) ;  /* 0x0000000000108947 */ /* 0x000fea0003800000 */
[----:B------:R-:W1:Y:S01]  /*0a60*/  LDS R29, [R11] ;  /* 0x000000000b1d7984 */ /* 0x000e620000000800 */
[----:B---3--:R-:W-:-:S05]  /*0a70*/  IMAD.WIDE R26, R3, 0x4, R24 ;  /* 0x00000004031a7825 */ /* 0x008fca00078e0218 */
[----:B-1----:R4:W-:Y:S01]  /*0a80*/  REDG.E.ADD.STRONG.GPU desc[UR8][R26.64], R29 ;  /* 0x0000001d1a00798e */ /* 0x0029e2000c12e108 */
[----:B------:R-:W-:-:S07]  /*0a90*/  IMAD.MOV.U32 R31, RZ, RZ, R9 ;  /* 0x000000ffff1f7224 */ /* 0x000fce00078e0009 */
.L_x_11:
[----:B------:R-:W-:Y:S05]  /*0aa0*/  BSYNC.RECONVERGENT B1 ;  /* 0x0000000000017941 */ /* 0x000fea0003800200 */
.L_x_10:
[----:B------:R-:W-:-:S13]  /*0ab0*/  ISETP.GE.U32.AND P0, PT, R7, 0x3, PT ;  /* 0x000000030700780c */ /* 0x000fda0003f06070 */
[----:B------:R-:W-:Y:S05]  /*0ac0*/  @!P0 BRA `(.L_x_9) ;  /* 0x0000000000688947 */ /* 0x000fea0003800000 */
[----:B-1234-:R-:W1:Y:S01]  /*0ad0*/  S2R R27, SR_CgaCtaId ;  /* 0x00000000001b7919 */ /* 0x01ee620000008800 */
[----:B------:R-:W-:-:S04]  /*0ae0*/  MOV R34, 0x400 ;  /* 0x0000040000227802 */ /* 0x000fc80000000f00 */
[----:B-1----:R-:W-:-:S07]  /*0af0*/  LEA R34, R27, R34, 0x18 ;  /* 0x000000221b227211 */ /* 0x002fce00078ec0ff */
.L_x_12:
[----:B-1----:R-:W-:Y:S01]  /*0b00*/  LEA R35, R31, R34, 0x2 ;  /* 0x000000221f237211 */ /* 0x002fe200078e10ff */
[----:B------:R-:W1:Y:S04]  /*0b10*/  LDC.64 R26, c[0x0][0x388] ;  /* 0x0000e200ff1a7b82 */ /* 0x000e680000000a00 */
[----:B------:R2:W3:Y:S02]  /*0b20*/  LDS R37, [R35] ;  /* 0x0000000023257984 */ /* 0x0004e40000000800 */
[----:B--2---:R-:W-:Y:S02]  /*0b30*/  IMAD R35, R3, 0x4, R35 ;  /* 0x0000000403237824 */ /* 0x004fe400078e0223 */
[----:B-1----:R-:W-:-:S05]  /*0b40*/  IMAD.WIDE.U32 R28, R31, 0x4, R26 ;  /* 0x000000041f1c7825 */ /* 0x002fca00078e001a */
[----:B---3--:R-:W-:Y:S01]  /*0b50*/  REDG.E.ADD.STRONG.GPU desc[UR8][R28.64], R37 ;  /* 0x000000251c00798e */ /* 0x008fe2000c12e108 */
[----:B------:R-:W-:-:S03]  /*0b60*/  IMAD.IADD R36, R3, 0x1, R31 ;  /* 0x0000000103247824 */ /* 0x000fc600078e021f */
[----:B------:R-:W1:Y:S01]  /*0b70*/  LDS R29, [R35] ;  /* 0x00000000231d7984 */ /* 0x000e620000000800 */
[----:B------:R-:W-:-:S04]  /*0b80*/  IMAD.WIDE.U32 R30, R36, 0x4, R26 ;  /* 0x00000004241e7825 */ /* 0x000fc800078e001a */
[----:B------:R-:W-:Y:S01]  /*0b90*/  IMAD.IADD R36, R36, 0x1, R3 ;  /* 0x0000000124247824 */ /* 0x000fe200078e0203 */
[----:B-1----:R1:W-:Y:S02]  /*0ba0*/  REDG.E.ADD.STRONG.GPU desc[UR8][R30.64], R29 ;  /* 0x0000001d1e00798e */ /* 0x0023e4000c12e108 */
[----:B-1----:R-:W-:Y:S01]  /*0bb0*/  LEA R30, R3, R35, 0x2 ;  /* 0x00000023031e7211 */ /* 0x002fe200078e10ff */
[----:B------:R-:W-:-:S04]  /*0bc0*/  IMAD.WIDE.U32 R28, R36, 0x4, R26 ;  /* 0x00000004241c7825 */ /* 0x000fc800078e001a */
[----:B------:R-:W-:Y:S01]  /*0bd0*/  IMAD R35, R3, 0x4, R30 ;  /* 0x0000000403237824 */ /* 0x000fe200078e021e */
[----:B------:R-:W1:Y:S05]  /*0be0*/  LDS R37, [R30] ;  /* 0x000000001e257984 */ /* 0x000e6a0000000800 */
[----:B------:R-:W2:Y:S01]  /*0bf0*/  LDS R35, [R35] ;  /* 0x0000000023237984 */ /* 0x000ea20000000800 */
[----:B------:R-:W-:-:S05]  /*0c00*/  IADD3 R36, PT, PT, R36, R3, RZ ;  /* 0x0000000324247210 */ /* 0x000fca0007ffe0ff */
[----:B------:R-:W-:-:S05]  /*0c10*/  IMAD.IADD R31, R36, 0x1, R3 ;  /* 0x00000001241f7824 */ /* 0x000fca00078e0203 */
[----:B------:R-:W-:Y:S01]  /*0c20*/  ISETP.GE.U32.AND P0, PT, R31, 0x40, PT ;  /* 0x000000401f00780c */ /* 0x000fe20003f06070 */
[----:B------:R-:W-:Y:S01]  /*0c30*/  IMAD.WIDE.U32 R26, R36, 0x4, R26 ;  /* 0x00000004241a7825 */ /* 0x000fe200078e001a */
[----:B-1----:R1:W-:Y:S04]  /*0c40*/  REDG.E.ADD.STRONG.GPU desc[UR8][R28.64], R37 ;  /* 0x000000251c00798e */ /* 0x0023e8000c12e108 */
[----:B--2---:R1:W-:Y:S07]  /*0c50*/  REDG.E.ADD.STRONG.GPU desc[UR8][R26.64], R35 ;  /* 0x000000231a00798e */ /* 0x0043ee000c12e108 */
[----:B------:R-:W-:Y:S05]  /*0c60*/  @!P0 BRA `(.L_x_12) ;  /* 0xfffffffc00a48947 */ /* 0x000fea000383ffff */
.L_x_9:
[----:B------:R-:W-:Y:S05]  /*0c70*/  BSYNC.RECONVERGENT B0 ;  /* 0x0000000000007941 */ /* 0x000fea0003800200 */
.L_x_8:
[----:B------:R-:W-:Y:S06]  /*0c80*/  BAR.SYNC.DEFER_BLOCKING 0x0 ;  /* 0x0000000000007b1d */ /* 0x000fec0000010000 */
[----:B------:R-:W-:Y:S05]  /*0c90*/  BRA.U UP0, `(.L_x_13) ;  /* 0xfffffff500d47547 */ /* 0x000fea000b83ffff */
.L_x_0:
[----:B------:R-:W0:Y:S01]  /*0ca0*/  S2R R0, SR_TID.X ;  /* 0x0000000000007919 */ /* 0x000e220000002100 */
[----:B------:R-:W1:Y:S08]  /*0cb0*/  LDC.64 R8, c[0x0][0x390] ;  /* 0x0000e400ff087b82 */ /* 0x000e700000000a00 */
[----:B------:R-:W2:Y:S01]  /*0cc0*/  LDC.64 R6, c[0x0][0x398] ;  /* 0x0000e600ff067b82 */ /* 0x000ea20000000a00 */
[----:B0-----:R-:W-:-:S04]  /*0cd0*/  IMAD R3, R3, UR7, R0 ;  /* 0x0000000703037c24 */ /* 0x001fc8000f8e0200 */
[----:B-1----:R-:W-:-:S04]  /*0ce0*/  IMAD.WIDE.U32 R8, R3, 0x4, R8 ;  /* 0x0000000403087825 */ /* 0x002fc800078e0008 */
[----:B--2---:R-:W-:Y:S01]  /*0cf0*/  IMAD.WIDE.U32 R6, R3, 0x30, R6 ;  /* 0x0000003003067825 */ /* 0x004fe200078e0006 */
[----:B-----5:R-:W-:Y:S04]  /*0d00*/  STG.E desc[UR8][R8.64], R2 ;  /* 0x0000000208007986 */ /* 0x020fe8000c101908 */
[----:B------:R-:W-:Y:S04]  /*0d10*/  STG.E.64 desc[UR8][R6.64], R14 ;  /* 0x0000000e06007986 */ /* 0x000fe8000c101b08 */
[----:B------:R-:W-:Y:S04]  /*0d20*/  STG.E.64 desc[UR8][R6.64+0x8], R16 ;  /* 0x0000081006007986 */ /* 0x000fe8000c101b08 */
[----:B------:R-:W-:Y:S04]  /*0d30*/  STG.E.64 desc[UR8][R6.64+0x10], R18 ;  /* 0x0000101206007986 */ /* 0x000fe8000c101b08 */
[----:B------:R-:W-:Y:S04]  /*0d40*/  STG.E.64 desc[UR8][R6.64+0x18], R20 ;  /* 0x0000181406007986 */ /* 0x000fe8000c101b08 */
[----:B------:R-:W-:Y:S04]  /*0d50*/  STG.E.64 desc[UR8][R6.64+0x28], R12 ;  /* 0x0000280c06007986 */ /* 0x000fe8000c101b08 */
[----:B------:R-:W-:Y:S01]  /*0d60*/  STG.E desc[UR8][R6.64+0x20], R4 ;  /* 0x0000200406007986 */ /* 0x000fe2000c101908 */
[----:B------:R-:W-:Y:S05]  /*0d70*/  EXIT ;  /* 0x000000000000794d */ /* 0x000fea0003800000 */
.L_x_14:
[----:B------:R-:W-:-:S00]  /*0d80*/  BRA `(.L_x_14) ;  /* 0xfffffffc00fc7947 */ /* 0x000fc0000383ffff */
[----:B------:R-:W-:-:S00]  /*0d90*/  NOP ;  /* 0x0000000000007918 */ /* 0x000fc00000000000 */
        /* <DEDUP_REMOVED lines=14> */
.L_x_27:


//--------------------- .text._Z4initPjS_S_P17curandStateXORWOWm --------------------------
	.section	.text._Z4initPjS_S_P17curandStateXORWOWm,"ax",@progbits
	.align	128
        .global         _Z4initPjS_S_P17curandStateXORWOWm
        .type           _Z4initPjS_S_P17curandStateXORWOWm,@function
        .size           _Z4initPjS_S_P17curandStateXORWOWm,(.L_x_28 - _Z4initPjS_S_P17curandStateXORWOWm)
        .other          _Z4initPjS_S_P17curandStateXORWOWm,@"STO_CUDA_ENTRY STV_DEFAULT"
_Z4initPjS_S_P17curandStateXORWOWm:
.text._Z4initPjS_S_P17curandStateXORWOWm:
[----:B------:R-:W0:Y:S01]  /*0000*/  LDC R1, c[0x0][0x37c] ;  /* 0x0000df00ff017b82 */ /* 0x000e220000000800 */
[----:B------:R-:W1:Y:S01]  /*0010*/  S2R R12, SR_CTAID.X ;  /* 0x00000000000c7919 */ /* 0x000e620000002500 */
[----:B------:R-:W1:Y:S01]  /*0020*/  LDCU UR4, c[0x0][0x360] ;  /* 0x00006c00ff0477ac */ /* 0x000e620008000800 */
[----:B0-----:R-:W-:Y:S01]  /*0030*/  VIADD R1, R1, 0xffffffd0 ;  /* 0xffffffd001017836 */ /* 0x001fe20000000000 */
[----:B------:R-:W1:Y:S02]  /*0040*/  S2R R3, SR_TID.X ;  /* 0x0000000000037919 */ /* 0x000e640000002100 */
[----:B-1----:R-:W-:-:S05]  /*0050*/  IMAD R12, R12, UR4, R3 ;  /* 0x000000040c0c7c24 */ /* 0x002fca000f8e0203 */
[----:B------:R-:W-:-:S13]  /*0060*/  ISETP.GT.U32.AND P0, PT, R12, 0x3fff, PT ;  /* 0x00003fff0c00780c */ /* 0x000fda0003f04070 */
[----:B------:R-:W-:Y:S05]  /*0070*/  @P0 EXIT ;  /* 0x000000000000094d */ /* 0x000fea0003800000 */
[----:B------:R-:W0:Y:S01]  /*0080*/  LDC.64 R2, c[0x0][0x3a0] ;  /* 0x0000e800ff027b82 */ /* 0x000e220000000a00 */
[----:B------:R-:W-:Y:S01]  /*0090*/  ISETP.NE.AND P0, PT, R12, RZ, PT ;  /* 0x000000ff0c00720c */ /* 0x000fe20003f05270 */
[----:B------:R-:W1:Y:S01]  /*00a0*/  LDCU.64 UR6, c[0x0][0x358] ;  /* 0x00006b00ff0677ac */ /* 0x000e620008000a00 */
[----:B------:R-:W-:Y:S01]  /*00b0*/  BSSY.RECONVERGENT B0, `(.L_x_15) ;  /* 0x0000262000007945 */ /* 0x000fe20003800200 */
[----:B0-----:R-:W-:Y:S02]  /*00c0*/  LOP3.LUT R0, R2, 0xaad26b49, RZ, 0x3c, !PT ;  /* 0xaad26b4902007812 */ /* 0x001fe400078e3cff */
[----:B------:R-:W-:-:S03]  /*00d0*/  LOP3.LUT R2, R3, 0xf7dcefdd, RZ, 0x3c, !PT ;  /* 0xf7dcefdd03027812 */ /* 0x000fc600078e3cff */
[----:B------:R-:W-:Y:S02]  /*00e0*/  IMAD R0, R0, 0x4182bed5, RZ ;  /* 0x4182bed500007824 */ /* 0x000fe400078e02ff */
[----:B------:R-:W-:Y:S02]  /*00f0*/  IMAD R3, R2, -0x658354e5, RZ ;  /* 0x9a7cab1b02037824 */ /* 0x000fe400078e02ff */
[C---:B------:R-:W-:Y:S01]  /*0100*/  VIADD R5, R0.reuse, 0x583f19 ;  /* 0x00583f1900057836 */ /* 0x040fe20000000000 */
[C---:B------:R-:W-:Y:S01]  /*0110*/  LOP3.LUT R6, R0.reuse, 0x159a55e5, RZ, 0x3c, !PT ;  /* 0x159a55e500067812 */ /* 0x040fe200078e3cff */
[C---:B------:R-:W-:Y:S01]  /*0120*/  IMAD.IADD R2, R0.reuse, 0x1, R3 ;  /* 0x0000000100027824 */ /* 0x040fe200078e0203 */
[C---:B------:R-:W-:Y:S01]  /*0130*/  LOP3.LUT R4, R3.reuse, 0x5491333, RZ, 0x3c, !PT ;  /* 0x0549133303047812 */ /* 0x040fe200078e3cff */
[----:B------:R-:W-:Y:S02]  /*0140*/  VIADD R7, R3, 0x1f123bb5 ;  /* 0x1f123bb503077836 */ /* 0x000fe40000000000 */
[----:B------:R-:W-:-:S02]  /*0150*/  VIADD R3, R0, 0x75bcd15 ;  /* 0x075bcd1500037836 */ /* 0x000fc40000000000 */
[----:B------:R-:W-:Y:S01]  /*0160*/  VIADD R2, R2, 0x64f0c9 ;  /* 0x0064f0c902027836 */ /* 0x000fe20000000000 */
[----:B------:R0:W-:Y:S04]  /*0170*/  STL.64 [R1+0x8], R6 ;  /* 0x0000080601007387 */ /* 0x0001e80000100a00 */
[----:B------:R0:W-:Y:S04]  /*0180*/  STL.64 [R1+0x10], R4 ;  /* 0x0000100401007387 */ /* 0x0001e80000100a00 */
[----:B------:R0:W-:Y:S01]  /*0190*/  STL.64 [R1], R2 ;  /* 0x0000000201007387 */ /* 0x0001e20000100a00 */
[----:B-1----:R-:W-:Y:S05]  /*01a0*/  @!P0 BRA `(.L_x_16) ;  /* 0x0000002400488947 */ /* 0x002fea0003800000 */
[----:B------:R-:W-:Y:S02]  /*01b0*/  IMAD.MOV.U32 R14, RZ, RZ, RZ ;  /* 0x000000ffff0e7224 */ /* 0x000fe400078e00ff */
[----:B------:R-:W-:Y:S02]  /*01c0*/  IMAD.MOV.U32 R13, RZ, RZ, R12 ;  /* 0x000000ffff0d7224 */ /* 0x000fe400078e000c */
[----:B0-----:R-:W-:-:S07]  /*01d0*/  IMAD.MOV.U32 R2, RZ, RZ, RZ ;  /* 0x000000ffff027224 */ /* 0x001fce00078e00ff */
.L_x_25:
[----:B------:R-:W-:Y:S01]  /*01e0*/  LOP3.LUT R0, R13, 0x3, RZ, 0xc0, !PT ;  /* 0x000000030d007812 */ /* 0x000fe200078ec0ff */
[----:B------:R-:W-:Y:S03]  /*01f0*/  BSSY.RECONVERGENT B1, `(.L_x_17) ;  /* 0x0000247000017945 */ /* 0x000fe60003800200 */
[----:B------:R-:W-:-:S04]  /*0200*/  ISETP.NE.U32.AND P0, PT, R0, RZ, PT ;  /* 0x000000ff0000720c */ /* 0x000fc80003f05070 */
[----:B------:R-:W-:-:S13]  /*0210*/  ISETP.NE.AND.EX P0, PT, RZ, RZ, PT, P0 ;  /* 0x000000ffff00720c */ /* 0x000fda0003f05300 */
[----:B0-----:R-:W-:Y:S05]  /*0220*/  @!P0 BRA `(.L_x_18) ;  /* 0x00000024000c8947 */ /* 0x001fea0003800000 */
[----:B------:R-:W0:Y:S01]  /*0230*/  LDC.64 R8, c[0x4][RZ] ;  /* 0x01000000ff087b82 */ /* 0x000e220000000a00 */
[----:B------:R-:W-:Y:S01]  /*0240*/  IMAD.MOV.U32 R0, RZ, RZ, RZ ;  /* 0x000000ffff007224 */ /* 0x000fe200078e00ff */
[----:B------:R-:W-:Y:S02]  /*0250*/  CS2R R4, SRZ ;  /* 0x0000000000047805 */ /* 0x000fe4000001ff00 */
[----:B------:R-:W-:Y:S01]  /*0260*/  CS2R R6, SRZ ;  /* 0x0000000000067805 */ /* 0x000fe2000001ff00 */
[----:B------:R-:W-:Y:S02]  /*0270*/  IMAD.MOV.U32 R3, RZ, RZ, RZ ;  /* 0x000000ffff037224 */ /* 0x000fe400078e00ff */
[----:B0-----:R-:W-:-:S07]  /*0280*/  IMAD.WIDE.U32 R8, R14, 0xc80, R8 ;  /* 0x00000c800e087825 */ /* 0x001fce00078e0008 */
.L_x_20:
[----:B------:R-:W-:-:S06]  /*0290*/  IMAD R15, R0, 0x4, R1 ;  /* 0x00000004000f7824 */ /* 0x000fcc00078e0201 */
[----:B------:R-:W5:Y:S01]  /*02a0*/  LDL R15, [R15+0x4] ;  /* 0x000004000f0f7983 */ /* 0x000f620000100800 */
[----:B------:R-:W-:-:S05]  /*02b0*/  UMOV UR4, URZ ;  /* 0x000000ff00047c82 */ /* 0x000fca0008000000 */
.L_x_19:
[----:B-----5:R-:W-:Y:S01]  /*02c0*/  SHF.R.U32.HI R22, RZ, UR4, R15 ;  /* 0x00000004ff167c19 */ /* 0x020fe2000801160f */
[----:B------:R-:W-:-:S03]  /*02d0*/  IMAD.SHL.U32 R10, R0, 0x20, RZ ;  /* 0x00000020000a7824 */ /* 0x000fc600078e00ff */
[----:B------:R-:W-:Y:S01]  /*02e0*/  LOP3.LUT R11, R22, 0x1, RZ, 0xc0, !PT ;  /* 0x00000001160b7812 */ /* 0x000fe200078ec0ff */
[----:B------:R-:W-:-:S03]  /*02f0*/  VIADD R10, R10, UR4 ;  /* 0x000000040a0a7c36 */ /* 0x000fc60008000000 */
[----:B------:R-:W-:Y:S01]  /*0300*/  ISETP.NE.U32.AND P0, PT, R11, 0x1, PT ;  /* 0x000000010b00780c */ /* 0x000fe20003f05070 */
[----:B------:R-:W-:-:S03]  /*0310*/  IMAD R11, R10, 0x5, RZ ;  /* 0x000000050a0b7824 */ /* 0x000fc600078e02ff */
[----:B------:R-:W-:Y:S01]  /*0320*/  R2P PR, R22, 0x7e ;  /* 0x0000007e16007804 */ /* 0x000fe20000000000 */
[----:B------:R-:W-:-:S08]  /*0330*/  IMAD.WIDE.U32 R10, R11, 0x4, R8 ;  /* 0x000000040b0a7825 */ /* 0x000fd000078e0008 */
[----:B------:R-:W2:Y:S04]  /*0340*/  @!P0 LDG.E R16, desc[UR6][R10.64+0x10] ;  /* 0x000010060a108981 */ /* 0x000ea8000c1e1900 */
[----:B------:R-:W3:Y:S04]  /*0350*/  @P1 LDG.E R18, desc[UR6][R10.64+0x24] ;  /* 0x000024060a121981 */ /* 0x000ee8000c1e1900 */
[----:B------:R-:W4:Y:S04]  /*0360*/  @P2 LDG.E R20, desc[UR6][R10.64+0x38] ;  /* 0x000038060a142981 */ /* 0x000f28000c1e1900 */
[----:B------:R-:W4:Y:S04]  /*0370*/  @P3 LDG.E R24, desc[UR6][R10.64+0x4c] ;  /* 0x00004c060a183981 */ /* 0x000f28000c1e1900 */
[----:B------:R-:W4:Y:S04]  /*0380*/  @P4 LDG.E R26, desc[UR6][R10.64+0x60] ;  /* 0x000060060a1a4981 */ /* 0x000f28000c1e1900 */
[----:B------:R-:W4:Y:S04]  /*0390*/  @!P0 LDG.E R17, desc[UR6][R10.64+0x4] ;  /* 0x000004060a118981 */ /* 0x000f28000c1e1900 */
[----:B------:R-:W4:Y:S04]  /*03a0*/  @!P0 LDG.E R19, desc[UR6][R10.64+0xc] ;  /* 0x00000c060a138981 */ /* 0x000f28000c1e1900 */
[----:B------:R-:W4:Y:S04]  /*03b0*/  @P1 LDG.E R21, desc[UR6][R10.64+0x18] ;  /* 0x000018060a151981 */ /* 0x000f28000c1e1900 */
[----:B------:R-:W4:Y:S04]  /*03c0*/  @P3 LDG.E R23, desc[UR6][R10.64+0x40] ;  /* 0x000040060a173981 */ /* 0x000f28000c1e1900 */
[----:B------:R-:W4:Y:S04]  /*03d0*/  @P5 LDG.E R25, desc[UR6][R10.64+0x70] ;  /* 0x000070060a195981 */ /* 0x000f28000c1e1900 */
[----:B------:R-:W4:Y:S01]  /*03e0*/  @P6 LDG.E R28, desc[UR6][R10.64+0x88] ;  /* 0x000088060a1c6981 */ /* 0x000f22000c1e1900 */
[----:B--2---:R-:W-:-:S03]  /*03f0*/  @!P0 LOP3.LUT R5, R5, R16, RZ, 0x3c, !PT ;  /* 0x0000001005058212 */ /* 0x004fc600078e3cff */
[----:B------:R-:W2:Y:S01]  /*0400*/  @!P0 LDG.E R16, desc[UR6][R10.64] ;  /* 0x000000060a108981 */ /* 0x000ea2000c1e1900 */
[----:B---3--:R-:W-:-:S03]  /*0410*/  @P1 LOP3.LUT R5, R5, R18, RZ, 0x3c, !PT ;  /* 0x0000001205051212 */ /* 0x008fc600078e3cff */
[----:B------:R-:W3:Y:S01]  /*0420*/  @!P0 LDG.E R18, desc[UR6][R10.64+0x8] ;  /* 0x000008060a128981 */ /* 0x000ee2000c1e1900 */
[----:B----4-:R-:W-:-:S03]  /*0430*/  @P2 LOP3.LUT R5, R5, R20, RZ, 0x3c, !PT ;  /* 0x0000001405052212 */ /* 0x010fc600078e3cff */
[----:B------:R-:W4:Y:S01]  /*0440*/  @P1 LDG.E R20, desc[UR6][R10.64+0x14] ;  /* 0x000014060a141981 */ /* 0x000f22000c1e1900 */
[----:B------:R-:W-:-:S03]  /*0450*/  @P3 LOP3.LUT R5, R5, R24, RZ, 0x3c, !PT ;  /* 0x0000001805053212 */ /* 0x000fc600078e3cff */
[----:B------:R-:W4:Y:S01]  /*0460*/  @P5 LDG.E R24, desc[UR6][R10.64+0x74] ;  /* 0x000074060a185981 */ /* 0x000f22000c1e1900 */
[----:B------:R-:W-:-:S03]  /*0470*/  @P4 LOP3.LUT R5, R5, R26, RZ, 0x3c, !PT ;  /* 0x0000001a05054212 */ /* 0x000fc600078e3cff */
[----:B------:R-:W4:Y:S01]  /*0480*/  @P3 LDG.E R26, desc[UR6][R10.64+0x44] ;  /* 0x000044060a1a3981 */ /* 0x000f22000c1e1900 */
[----:B------:R-:W-:-:S03]  /*0490*/  @!P0 LOP3.LUT R6, R6, R17, RZ, 0x3c, !PT ;  /* 0x0000001106068212 */ /* 0x000fc600078e3cff */
[----:B------:R-:W4:Y:S01]  /*04a0*/  @P1 LDG.E R17, desc[UR6][R10.64+0x20] ;  /* 0x000020060a111981 */ /* 0x000f22000c1e1900 */
[----:B------:R-:W-:-:S03]  /*04b0*/  @!P0 LOP3.LUT R4, R4, R19, RZ, 0x3c, !PT ;  /* 0x0000001304048212 */ /* 0x000fc600078e3cff */
[----:B------:R-:W4:Y:S01]  /*04c0*/  @P2 LDG.E R19, desc[UR6][R10.64+0x2c] ;  /* 0x00002c060a132981 */ /* 0x000f22000c1e1900 */
[----:B------:R-:W-:-:S03]  /*04d0*/  @P1 LOP3.LUT R6, R6, R21, RZ, 0x3c, !PT ;  /* 0x0000001506061212 */ /* 0x000fc600078e3cff */
[----:B------:R-:W4:Y:S01]  /*04e0*/  @P2 LDG.E R21, desc[UR6][R10.64+0x34] ;  /* 0x000034060a152981 */ /* 0x000f22000c1e1900 */
[----:B--2---:R-:W-:-:S03]  /*04f0*/  @!P0 LOP3.LUT R3, R3, R16, RZ, 0x3c, !PT ;  /* 0x0000001003038212 */ /* 0x004fc600078e3cff */
[----:B------:R-:W2:Y:S01]  /*0500*/  @P1 LDG.E R16, desc[UR6][R10.64+0x1c] ;  /* 0x00001c060a101981 */ /* 0x000ea2000c1e1900 */
[----:B---3--:R-:W-:-:S03]  /*0510*/  @!P0 LOP3.LUT R7, R7, R18, RZ, 0x3c, !PT ;  /* 0x0000001207078212 */ /* 0x008fc600078e3cff */
[----:B------:R-:W3:Y:S01]  /*0520*/  @P2 LDG.E R18, desc[UR6][R10.64+0x28] ;  /* 0x000028060a122981 */ /* 0x000ee2000c1e1900 */
[----:B----4-:R-:W-:-:S03]  /*0530*/  @P1 LOP3.LUT R3, R3, R20, RZ, 0x3c, !PT ;  /* 0x0000001403031212 */ /* 0x010fc600078e3cff */
[----:B------:R-:W4:Y:S01]  /*0540*/  @P2 LDG.E R20, desc[UR6][R10.64+0x30] ;  /* 0x000030060a142981 */ /* 0x000f22000c1e1900 */
[----:B------:R-:W-:-:S03]  /*0550*/  @P5 LOP3.LUT R5, R5, R24, RZ, 0x3c, !PT ;  /* 0x0000001805055212 */ /* 0x000fc600078e3cff */
[----:B------:R-:W4:Y:S01]  /*0560*/  @P3 LDG.E R24, desc[UR6][R10.64+0x3c] ;  /* 0x00003c060a183981 */ /* 0x000f22000c1e1900 */
[----:B------:R-:W-:-:S03]  /*0570*/  @P1 LOP3.LUT R4, R4, R17, RZ, 0x3c, !PT ;  /* 0x0000001104041212 */ /* 0x000fc600078e3cff */
[----:B------:R-:W4:Y:S01]  /*0580*/  @P3 LDG.E R17, desc[UR6][R10.64+0x48] ;  /* 0x000048060a113981 */ /* 0x000f22000c1e1900 */
[----:B------:R-:W-:-:S03]  /*0590*/  @P2 LOP3.LUT R6, R6, R19, RZ, 0x3c, !PT ;  /* 0x0000001306062212 */ /* 0x000fc600078e3cff */
[----:B------:R-:W4:Y:S01]  /*05a0*/  @P4 LDG.E R19, desc[UR6][R10.64+0x54] ;  /* 0x000054060a134981 */ /* 0x000f22000c1e1900 */
[----:B------:R-:W-:Y:S02]  /*05b0*/  @P2 LOP3.LUT R4, R4, R21, RZ, 0x3c, !PT ;  /* 0x0000001504042212 */ /* 0x000fe400078e3cff */
[----:B------:R-:W-:Y:S01]  /*05c0*/  @P3 LOP3.LUT R6, R6, R23, RZ, 0x3c, !PT ;  /* 0x0000001706063212 */ /* 0x000fe200078e3cff */
[----:B------:R-:W4:Y:S04]  /*05d0*/  @P4 LDG.E R21, desc[UR6][R10.64+0x5c] ;  /* 0x00005c060a154981 */ /* 0x000f28000c1e1900 */
[----:B------:R-:W4:Y:S01]  /*05e0*/  @P5 LDG.E R23, desc[UR6][R10.64+0x68] ;  /* 0x000068060a175981 */ /* 0x000f22000c1e1900 */
[----:B--2---:R-:W-:-:S03]  /*05f0*/  @P1 LOP3.LUT R7, R7, R16, RZ, 0x3c, !PT ;  /* 0x0000001007071212 */ /* 0x004fc600078e3cff */
[----:B------:R-:W2:Y:S01]  /*0600*/  @P4 LDG.E R16, desc[UR6][R10.64+0x50] ;  /* 0x000050060a104981 */ /* 0x000ea2000c1e1900 */
[----:B---3--:R-:W-:-:S03]  /*0610*/  @P2 LOP3.LUT R3, R3, R18, RZ, 0x3c, !PT ;  /* 0x0000001203032212 */ /* 0x008fc600078e3cff */
[----:B------:R-:W3:Y:S01]  /*0620*/  @P4 LDG.E R18, desc[UR6][R10.64+0x58] ;  /* 0x000058060a124981 */ /* 0x000ee2000c1e1900 */
[----:B----4-:R-:W-:-:S03]  /*0630*/  @P2 LOP3.LUT R7, R7, R20, RZ, 0x3c, !PT ;  /* 0x0000001407072212 */ /* 0x010fc600078e3cff */
[----:B------:R-:W4:Y:S01]  /*0640*/  @P5 LDG.E R20, desc[UR6][R10.64+0x64] ;  /* 0x000064060a145981 */ /* 0x000f22000c1e1900 */
[----:B------:R-:W-:-:S03]  /*0650*/  @P3 LOP3.LUT R3, R3, R24, RZ, 0x3c, !PT ;  /* 0x0000001803033212 */ /* 0x000fc600078e3cff */
[----:B------:R-:W4:Y:S01]  /*0660*/  @P5 LDG.E R24, desc[UR6][R10.64+0x6c] ;  /* 0x00006c060a185981 */ /* 0x000f22000c1e1900 */
[----:B------:R-:W-:Y:S02]  /*0670*/  LOP3.LUT P0, RZ, R22, 0x80, RZ, 0xc0, !PT ;  /* 0x0000008016ff7812 */ /* 0x000fe4000780c0ff */
[----:B------:R-:W-:Y:S02]  /*0680*/  @P3 LOP3.LUT R7, R7, R26, RZ, 0x3c, !PT ;  /* 0x0000001a07073212 */ /* 0x000fe400078e3cff */
[----:B------:R-:W-:Y:S02]  /*0690*/  @P3 LOP3.LUT R4, R4, R17, RZ, 0x3c, !PT ;  /* 0x0000001104043212 */ /* 0x000fe400078e3cff */
[----:B------:R-:W4:Y:S01]  /*06a0*/  @P6 LDG.E R17, desc[UR6][R10.64+0x7c] ;  /* 0x00007c060a116981 */ /* 0x000f22000c1e1900 */
[----:B------:R-:W-:-:S03]  /*06b0*/  @P4 LOP3.LUT R6, R6, R19, RZ, 0x3c, !PT ;  /* 0x0000001306064212 */ /* 0x000fc600078e3cff */
[----:B------:R-:W4:Y:S01]  /*06c0*/  @P6 LDG.E R19, desc[UR6][R10.64+0x84] ;  /* 0x000084060a136981 */ /* 0x000f22000c1e1900 */
[----:B------:R-:W-:-:S03]  /*06d0*/  @P4 LOP3.LUT R4, R4, R21, RZ, 0x3c, !PT ;  /* 0x0000001504044212 */ /* 0x000fc600078e3cff */
[----:B------:R-:W4:Y:S01]  /*06e0*/  @P0 LDG.E R26, desc[UR6][R10.64+0x9c] ;  /* 0x00009c060a1a0981 */ /* 0x000f22000c1e1900 */
[----:B------:R-:W-:-:S03]  /*06f0*/  @P5 LOP3.LUT R6, R6, R23, RZ, 0x3c, !PT ;  /* 0x0000001706065212 */ /* 0x000fc600078e3cff */
        /* <DEDUP_REMOVED lines=10> */
[----:B------:R-:W-:Y:S02]  /*07a0*/  @P5 LOP3.LUT R4, R4, R25, RZ, 0x3c, !PT ;  /* 0x0000001904045212 */ /* 0x000fe400078e3cff */
[----:B------:R-:W-:Y:S02]  /*07b0*/  @P6 LOP3.LUT R5, R5, R28, RZ, 0x3c, !PT ;  /* 0x0000001c05056212 */ /* 0x000fe400078e3cff */
[----:B------:R-:W-:Y:S02]  /*07c0*/  @P6 LOP3.LUT R6, R6, R17, RZ, 0x3c, !PT ;  /* 0x0000001106066212 */ /* 0x000fe400078e3cff */
[----:B------:R-:W-:Y:S02]  /*07d0*/  @P6 LOP3.LUT R4, R4, R19, RZ, 0x3c, !PT ;  /* 0x0000001304046212 */ /* 0x000fe400078e3cff */
[----:B------:R-:W-:Y:S02]  /*07e0*/  @P0 LOP3.LUT R5, R5, R26, RZ, 0x3c, !PT ;  /* 0x0000001a05050212 */ /* 0x000fe400078e3cff */
[----:B------:R-:W-:-:S02]  /*07f0*/  @P0 LOP3.LUT R6, R6, R21, RZ, 0x3c, !PT ;  /* 0x0000001506060212 */ /* 0x000fc400078e3cff */
[----:B------:R-:W-:Y:S02]  /*0800*/  @P0 LOP3.LUT R4, R4, R23, RZ, 0x3c, !PT ;  /* 0x0000001704040212 */ /* 0x000fe400078e3cff */
[----:B--2---:R-:W-:Y:S02]  /*0810*/  @P6 LOP3.LUT R3, R3, R16, RZ, 0x3c, !PT ;  /* 0x0000001003036212 */ /* 0x004fe400078e3cff */
[----:B---3--:R-:W-:Y:S02]  /*0820*/  @P6 LOP3.LUT R7, R7, R18, RZ, 0x3c, !PT ;  /* 0x0000001207076212 */ /* 0x008fe400078e3cff */
[----:B----4-:R-:W-:Y:S02]  /*0830*/  @P0 LOP3.LUT R3, R3, R20, RZ, 0x3c, !PT ;  /* 0x0000001403030212 */ /* 0x010fe400078e3cff */
[----:B------:R-:W-:Y:S02]  /*0840*/  @P0 LOP3.LUT R7, R7, R24, RZ, 0x3c, !PT ;  /* 0x0000001807070212 */ /* 0x000fe400078e3cff */
[----:B------:R-:W-:-:S13]  /*0850*/  R2P PR, R22.B1, 0x7f ;  /* 0x0000007f16007804 */ /* 0x000fda0000001000 */
[----:B------:R-:W2:Y:S04]  /*0860*/  @P0 LDG.E R18, desc[UR6][R10.64+0xa0] ;  /* 0x0000a0060a120981 */ /* 0x000ea8000c1e1900 */
[----:B------:R-:W3:Y:S04]  /*0870*/  @P0 LDG.E R19, desc[UR6][R10.64+0xa4] ;  /* 0x0000a4060a130981 */ /* 0x000ee8000c1e1900 */
[----:B------:R-:W4:Y:S04]  /*0880*/  @P0 LDG.E R20, desc[UR6][R10.64+0xa8] ;  /* 0x0000a8060a140981 */ /* 0x000f28000c1e1900 */
[----:B------:R-:W4:Y:S04]  /*0890*/  @P0 LDG.E R21, desc[UR6][R10.64+0xac] ;  /* 0x0000ac060a150981 */ /* 0x000f28000c1e1900 */
[----:B------:R-:W4:Y:S04]  /*08a0*/  @P0 LDG.E R24, desc[UR6][R10.64+0xb0] ;  /* 0x0000b0060a180981 */ /* 0x000f28000c1e1900 */
[----:B------:R-:W4:Y:S04]  /*08b0*/  @P1 LDG.E R16, desc[UR6][R10.64+0xbc] ;  /* 0x0000bc060a101981 */ /* 0x000f28000c1e1900 */
[----:B------:R-:W4:Y:S04]  /*08c0*/  @P1 LDG.E R26, desc[UR6][R10.64+0xb4] ;  /* 0x0000b4060a1a1981 */ /* 0x000f28000c1e1900 */
        /* <DEDUP_REMOVED lines=11> */
[----:B------:R-:W-:Y:S01]  /*0980*/  LOP3.LUT P0, RZ, R22, 0x8000, RZ, 0xc0, !PT ;  /* 0x0000800016ff7812 */ /* 0x000fe2000780c0ff */
[----:B------:R-:W4:Y:S01]  /*0990*/  @P2 LDG.E R24, desc[UR6][R10.64+0xd8] ;  /* 0x0000d8060a182981 */ /* 0x000f22000c1e1900 */
[----:B------:R-:W-:-:S03]  /*09a0*/  @P1 LOP3.LUT R7, R7, R16, RZ, 0x3c, !PT ;  /* 0x0000001007071212 */ /* 0x000fc600078e3cff */
[----:B------:R-:W4:Y:S01]  /*09b0*/  @P2 LDG.E R22, desc[UR6][R10.64+0xd0] ;  /* 0x0000d0060a162981 */ /* 0x000f22000c1e1900 */
[----:B------:R-:W-:-:S03]  /*09c0*/  @P1 LOP3.LUT R3, R3, R26, RZ, 0x3c, !PT ;  /* 0x0000001a03031212 */ /* 0x000fc600078e3cff */
[----:B------:R-:W4:Y:S01]  /*09d0*/  @P3 LDG.E R16, desc[UR6][R10.64+0xe4] ;  /* 0x0000e4060a103981 */ /* 0x000f22000c1e1900 */
[----:B------:R-:W-:-:S03]  /*09e0*/  @P1 LOP3.LUT R6, R6, R23, RZ, 0x3c, !PT ;  /* 0x0000001706061212 */ /* 0x000fc600078e3cff */
[----:B------:R-:W4:Y:S01]  /*09f0*/  @P3 LDG.E R26, desc[UR6][R10.64+0xdc] ;  /* 0x0000dc060a1a3981 */ /* 0x000f22000c1e1900 */
[----:B------:R-:W-:-:S03]  /*0a00*/  @P1 LOP3.LUT R4, R4, R17, RZ, 0x3c, !PT ;  /* 0x0000001104041212 */ /* 0x000fc600078e3cff */
        /* <DEDUP_REMOVED lines=43> */
[----:B------:R-:W-:-:S04]  /*0cc0*/  UIADD3 UR4, UPT, UPT, UR4, 0x10, URZ ;  /* 0x0000001004047890 */ /* 0x000fc8000fffe0ff */
[----:B------:R-:W-:Y:S01]  /*0cd0*/  UISETP.NE.AND UP0, UPT, UR4, 0x20, UPT ;  /* 0x000000200400788c */ /* 0x000fe2000bf05270 */
[----:B--2---:R-:W-:Y:S02]  /*0ce0*/  @P5 LOP3.LUT R5, R5, R18, RZ, 0x3c, !PT ;  /* 0x0000001205055212 */ /* 0x004fe400078e3cff */
[----:B---3--:R-:W-:Y:S02]  /*0cf0*/  @P6 LOP3.LUT R6, R6, R19, RZ, 0x3c, !PT ;  /* 0x0000001306066212 */ /* 0x008fe400078e3cff */
[----:B----4-:R-:W-:Y:S02]  /*0d00*/  @P6 LOP3.LUT R3, R3, R20, RZ, 0x3c, !PT ;  /* 0x0000001403036212 */ /* 0x010fe400078e3cff */
[----:B------:R-:W-:Y:S02]  /*0d10*/  @P6 LOP3.LUT R4, R4, R21, RZ, 0x3c, !PT ;  /* 0x0000001504046212 */ /* 0x000fe400078e3cff */
[----:B------:R-:W-:Y:S02]  /*0d20*/  @P6 LOP3.LUT R7, R7, R22, RZ, 0x3c, !PT ;  /* 0x0000001607076212 */ /* 0x000fe400078e3cff */
[----:B------:R-:W-:-:S02]  /*0d30*/  @P6 LOP3.LUT R5, R5, R16, RZ, 0x3c, !PT ;  /* 0x0000001005056212 */ /* 0x000fc400078e3cff */
[----:B------:R-:W-:Y:S02]  /*0d40*/  @P0 LOP3.LUT R3, R3, R24, RZ, 0x3c, !PT ;  /* 0x0000001803030212 */ /* 0x000fe400078e3cff */
[----:B------:R-:W-:Y:S02]  /*0d50*/  @P0 LOP3.LUT R5, R5, R28, RZ, 0x3c, !PT ;  /* 0x0000001c05050212 */ /* 0x000fe400078e3cff */
[----:B------:R-:W-:Y:S02]  /*0d60*/  @P0 LOP3.LUT R7, R7, R26, RZ, 0x3c, !PT ;  /* 0x0000001a07070212 */ /* 0x000fe400078e3cff */
[----:B------:R-:W-:Y:S02]  /*0d70*/  @P0 LOP3.LUT R4, R4, R23, RZ, 0x3c, !PT ;  /* 0x0000001704040212 */ /* 0x000fe400078e3cff */
[----:B------:R-:W-:Y:S01]  /*0d80*/  @P0 LOP3.LUT R6, R6, R17, RZ, 0x3c, !PT ;  /* 0x0000001106060212 */ /* 0x000fe200078e3cff */
[----:B------:R-:W-:Y:S06]  /*0d90*/  BRA.U UP0, `(.L_x_19) ;  /* 0xfffffff500487547 */ /* 0x000fec000b83ffff */
[----:B------:R-:W-:-:S05]  /*0da0*/  VIADD R0, R0, 0x1 ;  /* 0x0000000100007836 */ /* 0x000fca0000000000 */
[----:B------:R-:W-:-:S13]  /*0db0*/  ISETP.NE.AND P0, PT, R0, 0x5, PT ;  /* 0x000000050000780c */ /* 0x000fda0003f05270 */
[----:B------:R-:W-:Y:S05]  /*0dc0*/  @P0 BRA `(.L_x_20) ;  /* 0xfffffff400300947 */ /* 0x000fea000383ffff */
[----:B------:R-:W-:Y:S01]  /*0dd0*/  LOP3.LUT R0, R13, 0x3, RZ, 0xc0, !PT ;  /* 0x000000030d007812 */ /* 0x000fe200078ec0ff */
[----:B------:R0:W-:Y:S03]  /*0de0*/  STL [R1+0x4], R3 ;  /* 0x0000040301007387 */ /* 0x0001e60000100800 */
[----:B------:R-:W-:Y:S01]  /*0df0*/  ISETP.NE.U32.AND P0, PT, R0, 0x1, PT ;  /* 0x000000010000780c */ /* 0x000fe20003f05070 */
[----:B------:R0:W-:Y:S03]  /*0e00*/  STL.64 [R1+0x8], R6 ;  /* 0x0000080601007387 */ /* 0x0001e60000100a00 */
[----:B------:R-:W-:Y:S01]  /*0e10*/  ISETP.NE.AND.EX P0, PT, RZ, RZ, PT, P0 ;  /* 0x000000ffff00720c */ /* 0x000fe20003f05300 */
[----:B------:R0:W-:-:S12]  /*0e20*/  STL.64 [R1+0x10], R4 ;  /* 0x0000100401007387 */ /* 0x0001d80000100a00 */
[----:B0-----:R-:W-:Y:S05]  /*0e30*/  @!P0 BRA `(.L_x_18) ;  /* 0x0000001800088947 */ /* 0x001fea0003800000 */
[----:B------:R-:W-:Y:S01]  /*0e40*/  UMOV UR4, URZ ;  /* 0x000000ff00047c82 */ /* 0x000fe20008000000 */
[----:B------:R-:W-:Y:S01]  /*0e50*/  UMOV UR5, URZ ;  /* 0x000000ff00057c82 */ /* 0x000fe20008000000 */
[----:B------:R-:W-:Y:S02]  /*0e60*/  IMAD.MOV.U32 R0, RZ, RZ, RZ ;  /* 0x000000ffff007224 */ /* 0x000fe400078e00ff */
[----:B------:R-:W-:Y:S02]  /*0e70*/  IMAD.MOV.U32 R3, RZ, RZ, RZ ;  /* 0x000000ffff037224 */ /* 0x000fe400078e00ff */
[----:B------:R-:W-:Y:S02]  /*0e80*/  IMAD.U32 R5, RZ, RZ, UR4 ;  /* 0x00000004ff057e24 */ /* 0x000fe4000f8e00ff */
[----:B------:R-:W-:Y:S02]  /*0e90*/  IMAD.U32 R4, RZ, RZ, UR5 ;  /* 0x00000005ff047e24 */ /* 0x000fe4000f8e00ff */
[----:B------:R-:W-:-:S02]  /*0ea0*/  IMAD.U32 R7, RZ, RZ, UR4 ;  /* 0x00000004ff077e24 */ /* 0x000fc4000f8e00ff */
[----:B------:R-:W-:-:S07]  /*0eb0*/  IMAD.U32 R6, RZ, RZ, UR5 ;  /* 0x00000005ff067e24 */ /* 0x000fce000f8e00ff */
.L_x_22:
[----:B------:R-:W-:-:S06]  /*0ec0*/  IMAD R15, R0, 0x4, R1 ;  /* 0x00000004000f7824 */ /* 0x000fcc00078e0201 */
[----:B------:R-:W5:Y:S01]  /*0ed0*/  LDL R15, [R15+0x4] ;  /* 0x000004000f0f7983 */ /* 0x000f620000100800 */
[----:B------:R-:W-:-:S05]  /*0ee0*/  UMOV UR4, URZ ;  /* 0x000000ff00047c82 */ /* 0x000fca0008000000 */
.L_x_21:
        /* <DEDUP_REMOVED lines=183> */
[----:B0-----:R-:W-:Y:S05]  /*1a60*/  @P0 BRA `(.L_x_18) ;  /* 0x0000000800fc0947 */ /* 0x001fea0003800000 */
        /* <DEDUP_REMOVED lines=8> */
.L_x_24:
[----:B------:R-:W-:-:S06]  /*1af0*/  IMAD R15, R0, 0x4, R1 ;  /* 0x00000004000f7824 */ /* 0x000fcc00078e0201 */
[----:B------:R-:W5:Y:S01]  /*1b00*/  LDL R15, [R15+0x4] ;  /* 0x000004000f0f7983 */ /* 0x000f620000100800 */
[----:B------:R-:W-:-:S05]  /*1b10*/  UMOV UR4, URZ ;  /* 0x000000ff00047c82 */ /* 0x000fca0008000000 */
.L_x_23:
        /* <DEDUP_REMOVED lines=177> */
[----:B------:R0:W-:Y:S04]  /*2630*/  STL [R1+0x4], R3 ;  /* 0x0000040301007387 */ /* 0x0001e80000100800 */
[----:B------:R0:W-:Y:S04]  /*2640*/  STL.64 [R1+0x8], R6 ;  /* 0x0000080601007387 */ /* 0x0001e80000100a00 */
[----:B------:R0:W-:Y:S02]  /*2650*/  STL.64 [R1+0x10], R4 ;  /* 0x0000100401007387 */ /* 0x0001e40000100a00 */
.L_x_18:
[----:B------:R-:W-:Y:S05]  /*2660*/  BSYNC.RECONVERGENT B1 ;  /* 0x0000000000017941 */ /* 0x000fea0003800200 */
.L_x_17:
[C---:B------:R-:W-:Y:S01]  /*2670*/  ISETP.GT.U32.AND P0, PT, R13.reuse, 0x3, PT ;  /* 0x000000030d00780c */ /* 0x040fe20003f04070 */
[----:B------:R-:W-:Y:S01]  /*2680*/  VIADD R14, R14, 0x1 ;  /* 0x000000010e0e7836 */ /* 0x000fe20000000000 */
[--C-:B------:R-:W-:Y:S02]  /*2690*/  SHF.R.U64 R13, R13, 0x2, R2.reuse ;  /* 0x000000020d0d7819 */ /* 0x100fe40000001202 */
[----:B------:R-:W-:Y:S02]  /*26a0*/  ISETP.GT.U32.AND.EX P0, PT, R2, RZ, PT, P0 ;  /* 0x000000ff0200720c */ /* 0x000fe40003f04100 */
[----:B------:R-:W-:-:S11]  /*26b0*/  SHF.R.U32.HI R2, RZ, 0x2, R2 ;  /* 0x00000002ff027819 */ /* 0x000fd60000011602 */
[----:B------:R-:W-:Y:S05]  /*26c0*/  @P0 BRA `(.L_x_25) ;  /* 0xffffffd800c40947 */ /* 0x000fea000383ffff */
.L_x_16:
[----:B------:R-:W-:Y:S05]  /*26d0*/  BSYNC.RECONVERGENT B0 ;  /* 0x0000000000007941 */ /* 0x000fea0003800200 */
.L_x_15:
[----:B------:R-:W1:Y:S01]  /*26e0*/  LDC.64 R8, c[0x0][0x3a0] ;  /* 0x0000e800ff087b82 */ /* 0x000e620000000a00 */
[----:B------:R-:W-:Y:S01]  /*26f0*/  SHF.R.U32.HI R0, RZ, 0x2, R3 ;  /* 0x00000002ff007819 */ /* 0x000fe20000011603 */
[----:B------:R-:W2:Y:S01]  /*2700*/  LDCU.64 UR4, c[0x0][0x390] ;  /* 0x00007200ff0477ac */ /* 0x000ea20008000a00 */
[----:B------:R-:W-:Y:S02]  /*2710*/  IMAD.MOV.U32 R19, RZ, RZ, 0x1 ;  /* 0x00000001ff137424 */ /* 0x000fe400078e00ff */
[----:B------:R-:W-:Y:S01]  /*2720*/  LOP3.LUT R0, R0, R3, RZ, 0x3c, !PT ;  /* 0x0000000300007212 */ /* 0x000fe200078e3cff */
[----:B0-----:R-:W-:Y:S01]  /*2730*/  IMAD.SHL.U32 R3, R5, 0x10, RZ ;  /* 0x0000001005037824 */ /* 0x001fe200078e00ff */
[----:B------:R-:W0:Y:S01]  /*2740*/  LDCU.64 UR8, c[0x0][0x388] ;  /* 0x00007100ff0877ac */ /* 0x000e220008000a00 */
[----:B------:R-:W3:Y:S02]  /*2750*/  LDC.64 R10, c[0x0][0x398] ;  /* 0x0000e600ff0a7b82 */ /* 0x000ee40000000a00 */
[----:B------:R-:W-:-:S05]  /*2760*/  IMAD.SHL.U32 R2, R0, 0x2, RZ ;  /* 0x0000000200027824 */ /* 0x000fca00078e00ff */
[----:B------:R-:W-:-:S04]  /*2770*/  LOP3.LUT R2, R0, R2, R3, 0x96, !PT ;  /* 0x0000000200027212 */ /* 0x000fc800078e9603 */
[----:B------:R-:W-:Y:S02]  /*2780*/  LOP3.LUT R3, R2, R5, RZ, 0x3c, !PT ;  /* 0x0000000502037212 */ /* 0x000fe400078e3cff */
[----:B--2---:R-:W-:Y:S02]  /*2790*/  LEA R14, P0, R12, UR4, 0x2 ;  /* 0x000000040c0e7c11 */ /* 0x004fe4000f8010ff */
[----:B-1----:R-:W-:Y:S02]  /*27a0*/  LOP3.LUT R8, R8, 0xaad26b49, RZ, 0x3c, !PT ;  /* 0xaad26b4908087812 */ /* 0x002fe400078e3cff */
[----:B------:R-:W-:Y:S01]  /*27b0*/  LOP3.LUT R9, R9, 0xf7dcefdd, RZ, 0x3c, !PT ;  /* 0xf7dcefdd09097812 */ /* 0x000fe200078e3cff */
[----:B------:R-:W-:Y:S01]  /*27c0*/  UMOV UR4, URZ ;  /* 0x000000ff00047c82 */ /* 0x000fe20008000000 */
[----:B------:R-:W-:Y:S01]  /*27d0*/  LEA.HI.X R15, R12, UR5, RZ, 0x2, P0 ;  /* 0x000000050c0f7c11 */ /* 0x000fe200080f14ff */
[----:B------:R-:W-:Y:S02]  /*27e0*/  IMAD R8, R8, 0x4182bed5, RZ ;  /* 0x4182bed508087824 */ /* 0x000fe400078e02ff */
[----:B------:R-:W-:-:S04]  /*27f0*/  IMAD R9, R9, -0x658354e5, RZ ;  /* 0x9a7cab1b09097824 */ /* 0x000fc800078e02ff */
[----:B------:R-:W-:-:S04]  /*2800*/  IMAD.IADD R8, R8, 0x1, R9 ;  /* 0x0000000108087824 */ /* 0x000fc800078e0209 */
[----:B------:R-:W-:-:S04]  /*2810*/  VIADD R8, R8, 0x6a788e ;  /* 0x006a788e08087836 */ /* 0x000fc80000000000 */
[----:B------:R-:W-:-:S04]  /*2820*/  IMAD.IADD R0, R3, 0x1, R8 ;  /* 0x0000000103007824 */ /* 0x000fc800078e0208 */
[C---:B------:R-:W-:Y:S01]  /*2830*/  IMAD.SHL.U32 R2, R0.reuse, 0x4, RZ ;  /* 0x0000000400027824 */ /* 0x040fe200078e00ff */
[----:B------:R-:W-:-:S04]  /*2840*/  LOP3.LUT R13, R0, 0x3f, RZ, 0xc0, !PT ;  /* 0x0000003f000d7812 */ /* 0x000fc800078ec0ff */
[----:B------:R-:W-:Y:S01]  /*2850*/  LOP3.LUT R2, R2, 0xfc, RZ, 0xc0, !PT ;  /* 0x000000fc02027812 */ /* 0x000fe200078ec0ff */
[----:B---3--:R-:W-:Y:S01]  /*2860*/  IMAD.WIDE.U32 R10, R12, 0x30, R10 ;  /* 0x000000300c0a7825 */ /* 0x008fe200078e000a */
[----:B------:R-:W-:Y:S02]  /*2870*/  STG.E desc[UR6][R14.64], R13 ;  /* 0x0000000d0e007986 */ /* 0x000fe4000c101906 */
[----:B0-----:R-:W-:Y:S01]  /*2880*/  IADD3 R16, P1, PT, R2, UR8, RZ ;  /* 0x0000000802107c10 */ /* 0x001fe2000ff3e0ff */
[----:B------:R-:W-:Y:S02]  /*2890*/  IMAD.MOV.U32 R9, RZ, RZ, R6 ;  /* 0x000000ffff097224 */ /* 0x000fe400078e0006 */
[----:B------:R-:W-:Y:S02]  /*28a0*/  IMAD.MOV.U32 R6, RZ, RZ, R7 ;  /* 0x000000ffff067224 */ /* 0x000fe400078e0007 */
[----:B------:R-:W-:Y:S02]  /*28b0*/  IMAD.X R17, RZ, RZ, UR9, P1 ;  /* 0x00000009ff117e24 */ /* 0x000fe400088e06ff */
[----:B------:R-:W-:-:S02]  /*28c0*/  VIADD R11, R11, UR4 ;  /* 0x000000040b0b7c36 */ /* 0x000fc40008000000 */
[----:B------:R-:W-:Y:S01]  /*28d0*/  IMAD.MOV.U32 R7, RZ, RZ, R4 ;  /* 0x000000ffff077224 */ /* 0x000fe200078e0004 */
[----:B------:R-:W-:Y:S01]  /*28e0*/  REDG.E.ADD.STRONG.GPU desc[UR6][R16.64], R19 ;  /* 0x000000131000798e */ /* 0x000fe2000c12e106 */
[----:B------:R-:W-:-:S03]  /*28f0*/  IMAD.MOV.U32 R2, RZ, RZ, R5 ;  /* 0x000000ffff027224 */ /* 0x000fc600078e0005 */
[----:B------:R-:W-:Y:S04]  /*2900*/  STG.E.64 desc[UR6][R10.64], R8 ;  /* 0x000000080a007986 */ /* 0x000fe8000c101b06 */
[----:B------:R-:W-:Y:S04]  /*2910*/  STG.E.64 desc[UR6][R10.64+0x8], R6 ;  /* 0x000008060a007986 */ /* 0x000fe8000c101b06 */
[----:B------:R-:W-:Y:S04]  /*2920*/  STG.E.64 desc[UR6][R10.64+0x10], R2 ;  /* 0x000010020a007986 */ /* 0x000fe8000c101b06 */
[----:B------:R-:W-:Y:S04]  /*2930*/  STG.E.64 desc[UR6][R10.64+0x18], RZ ;  /* 0x000018ff0a007986 */ /* 0x000fe8000c101b06 */
[----:B------:R-:W-:Y:S04]  /*2940*/  STG.E desc[UR6][R10.64+0x20], RZ ;  /* 0x000020ff0a007986 */ /* 0x000fe8000c101906 */
[----:B------:R-:W-:Y:S01]  /*2950*/  STG.E.64 desc[UR6][R10.64+0x28], RZ ;  /* 0x000028ff0a007986 */ /* 0x000fe2000c101b06 */
[----:B------:R-:W-:Y:S05]  /*2960*/  EXIT ;  /* 0x000000000000794d */ /* 0x000fea0003800000 */
.L_x_26:
        /* <DEDUP_REMOVED lines=9> */
.L_x_28:


//--------------------- .nv.global.init           --------------------------
	.section	.nv.global.init,"aw",@progbits
	.align	4
.nv.global.init:
	.type		mrg32k3aM1SubSeq,@object
	.size		mrg32k3aM1SubSeq,(mrg32k3aM2SubSeq - mrg32k3aM1SubSeq)
mrg32k3aM1SubSeq:
        /*0000*/ 	.byte	0x0b, 0xcc, 0xee, 0x04, 0x73, 0x29, 0x8b, 0x6f, 0xf6, 0x53, 0x03, 0xf6, 0x23, 0xf6, 0xea, 0xda
        /* <DEDUP_REMOVED lines=125> */
	.type		mrg32k3aM2SubSeq,@object
	.size		mrg32k3aM2SubSeq,(mrg32k3aM1 - mrg32k3aM2SubSeq)
mrg32k3aM2SubSeq:
        /* <DEDUP_REMOVED lines=126> */
	.type		mrg32k3aM1,@object
	.size		mrg32k3aM1,(mrg32k3aM1Seq - mrg32k3aM1)
mrg32k3aM1:
        /* <DEDUP_REMOVED lines=144> */
	.type		mrg32k3aM1Seq,@object
	.size		mrg32k3aM1Seq,(mrg32k3aM2 - mrg32k3aM1Seq)
mrg32k3aM1Seq:
        /* <DEDUP_REMOVED lines=144> */
	.type		mrg32k3aM2,@object
	.size		mrg32k3aM2,(mrg32k3aM2Seq - mrg32k3aM2)
mrg32k3aM2:
        /* <DEDUP_REMOVED lines=144> */
	.type		mrg32k3aM2Seq,@object
	.size		mrg32k3aM2Seq,(precalc_xorwow_matrix - mrg32k3aM2Seq)
mrg32k3aM2Seq:
        /* <DEDUP_REMOVED lines=144> */
	.type		precalc_xorwow_matrix,@object
	.size		precalc_xorwow_matrix,(precalc_xorwow_offset_matrix - precalc_xorwow_matrix)
precalc_xorwow_matrix:
        /* <DEDUP_REMOVED lines=6400> */
	.type		precalc_xorwow_offset_matrix,@object
	.size		precalc_xorwow_offset_matrix,(.L_1 - precalc_xorwow_offset_matrix)
precalc_xorwow_offset_matrix:
        /* <DEDUP_REMOVED lines=6400> */
.L_1:


//--------------------- .nv.shared._Z4movePjS_S_P17curandStateXORWOWj --------------------------
	.section	.nv.shared._Z4movePjS_S_P17curandStateXORWOWj,"aw",@nobits
	.sectionflags	@""
	.align	4
.nv.shared._Z4movePjS_S_P17curandStateXORWOWj:
	.zero		1280


//--------------------- .nv.shared.reserved.0     --------------------------
	.section	.nv.shared.reserved.0,"aw",@nobits
	.weak		__nv_reservedSMEM_offset_0_alias
	.size		__nv_reservedSMEM_offset_0_alias, 0, 64
	.other		__nv_reservedSMEM_offset_0_alias,@"STO_CUDA_RESERVED_SHARED STV_DEFAULT"
__nv_reservedSMEM_offset_0_alias:
	.zero		0
	.zero		64


//--------------------- .nv.constant0._Z4movePjS_S_P17curandStateXORWOWj --------------------------
	.section	.nv.constant0._Z4movePjS_S_P17curandStateXORWOWj,"a",@progbits
	.sectionflags	@""
	.align	4
.nv.constant0._Z4movePjS_S_P17curandStateXORWOWj:
	.zero		932


//--------------------- .nv.constant0._Z4initPjS_S_P17curandStateXORWOWm --------------------------
	.section	.nv.constant0._Z4initPjS_S_P17curandStateXORWOWm,"a",@progbits
	.sectionflags	@""
	.align	4
.nv.constant0._Z4initPjS_S_P17curandStateXORWOWm:
	.zero		936


//--------------------- SYMBOLS --------------------------

	.type		.nv.reservedSmem.offset0,@object
	.size		.nv.reservedSmem.offset0,0x4
	.type		.nv.reservedSmem.cap,@object
	.size		.nv.reservedSmem.cap,0x4
